	.target	sm_90a

	.elftype	@"ET_EXEC"


//--------------------- .note.nv.tkinfo           --------------------------
	.section	.note.nv.tkinfo,"",@"SHT_NOTE"
	.sectionflags	@"SHF_NOTE_NV_TKINFO"
	.tkinfo
        /*0018*/ 	.word	0x00000002
        /*0030*/ 	.string	""
        /*0030*/ 	.string	"ptxas"
        /*0030*/ 	.string	"Cuda compilation tools, release 13.0, V13.0.88"
        /*0030*/ 	.string	"Build cuda_13.0.r13.0/compiler.36424714_0"
        /*0030*/ 	.string	"-v  -suppress-debug-info  -lineinfo  -arch sm_90a "



//--------------------- .note.nv.cuinfo           --------------------------
	.section	.note.nv.cuinfo,"",@"SHT_NOTE"
	.sectionflags	@"SHF_NOTE_NV_CUINFO"
        /*0018*/ 	.short	0x0002
        /*001a*/ 	.short	0x005a
        /*001c*/ 	.short	0x0082
	.zero		2


//--------------------- .nv.info                  --------------------------
	.section	.nv.info,"",@"SHT_CUDA_INFO"
	.align	4


	//----- nvinfo : EIATTR_REGCOUNT
	.align		4
        /*0000*/ 	.byte	0x04, 0x2f
        /*0002*/ 	.short	(.L_1 - .L_0)
	.align		4
.L_0:
        /*0004*/ 	.word	index@(gluon_wgmma)
        /*0008*/ 	.word	0x0000005a


	//----- nvinfo : EIATTR_FRAME_SIZE
	.align		4
.L_1:
        /*000c*/ 	.byte	0x04, 0x11
        /*000e*/ 	.short	(.L_3 - .L_2)
	.align		4
.L_2:
        /*0010*/ 	.word	index@(gluon_wgmma)
        /*0014*/ 	.word	0x00000000


	//----- nvinfo : EIATTR_MIN_STACK_SIZE
	.align		4
.L_3:
        /*0018*/ 	.byte	0x04, 0x12
        /*001a*/ 	.short	(.L_5 - .L_4)
	.align		4
.L_4:
        /*001c*/ 	.word	index@(gluon_wgmma)
        /*0020*/ 	.word	0x00000000
.L_5:


//--------------------- .nv.compat                --------------------------
	.section	.nv.compat,"",@"SHT_CUDA_COMPAT_INFO"
	.align	4
        /*0000*/ 	.byte	0x02, 0x09, 0x01, 0x00, 0x02, 0x02, 0x04, 0x00, 0x02, 0x05, 0x05, 0x00, 0x03, 0x07, 0x01, 0x01
        /*0010*/ 	.byte	0x02, 0x03, 0x03, 0x00, 0x02, 0x06, 0x01, 0x00, 0x04, 0x0b, 0x08, 0x00, 0x00, 0x00, 0x00, 0x00
        /*0020*/ 	.byte	0x00, 0x00, 0x00, 0x00


//--------------------- .nv.info.gluon_wgmma      --------------------------
	.section	.nv.info.gluon_wgmma,"",@"SHT_CUDA_INFO"
	.sectionflags	@""
	.align	4


	//----- nvinfo : EIATTR_CUDA_API_VERSION
	.align		4
        /*0000*/ 	.byte	0x04, 0x37
        /*0002*/ 	.short	(.L_7 - .L_6)
.L_6:
        /*0004*/ 	.word	0x00000082


	//----- nvinfo : EIATTR_KPARAM_INFO
	.align		4
.L_7:
        /*0008*/ 	.byte	0x04, 0x17
        /*000a*/ 	.short	(.L_9 - .L_8)
.L_8:
        /*000c*/ 	.word	0x00000000
        /*0010*/ 	.short	0x000a
        /*0012*/ 	.short	0x0048
        /*0014*/ 	.byte	0x00, 0xf4, 0x21, 0x00


	//----- nvinfo : EIATTR_KPARAM_INFO
	.align		4
.L_9:
        /*0018*/ 	.byte	0x04, 0x17
        /*001a*/ 	.short	(.L_11 - .L_10)
.L_10:
        /*001c*/ 	.word	0x00000000
        /*0020*/ 	.short	0x0009
        /*0022*/ 	.short	0x0040
        /*0024*/ 	.byte	0x00, 0xf4, 0x21, 0x00


	//----- nvinfo : EIATTR_KPARAM_INFO
	.align		4
.L_11:
        /*0028*/ 	.byte	0x04, 0x17
        /*002a*/ 	.short	(.L_13 - .L_12)
.L_12:
        /*002c*/ 	.word	0x00000000
        /*0030*/ 	.short	0x0008
        /*0032*/ 	.short	0x0038
        /*0034*/ 	.byte	0x00, 0xf0, 0x21, 0x00


	//----- nvinfo : EIATTR_KPARAM_INFO
	.align		4
.L_13:
        /*0038*/ 	.byte	0x04, 0x17
        /*003a*/ 	.short	(.L_15 - .L_14)
.L_14:
        /*003c*/ 	.word	0x00000000
        /*0040*/ 	.short	0x0007
        /*0042*/ 	.short	0x0030
        /*0044*/ 	.byte	0x00, 0xf0, 0x21, 0x00


	//----- nvinfo : EIATTR_KPARAM_INFO
	.align		4
.L_15:
        /*0048*/ 	.byte	0x04, 0x17
        /*004a*/ 	.short	(.L_17 - .L_16)
.L_16:
        /*004c*/ 	.word	0x00000000
        /*0050*/ 	.short	0x0006
        /*0052*/ 	.short	0x0028
        /*0054*/ 	.byte	0x00, 0xf0, 0x21, 0x00


	//----- nvinfo : EIATTR_KPARAM_INFO
	.align		4
.L_17:
        /*0058*/ 	.byte	0x04, 0x17
        /*005a*/ 	.short	(.L_19 - .L_18)
.L_18:
        /*005c*/ 	.word	0x00000000
        /*0060*/ 	.short	0x0005
        /*0062*/ 	.short	0x0020
        /*0064*/ 	.byte	0x00, 0xf0, 0x11, 0x00


	//----- nvinfo : EIATTR_KPARAM_INFO
	.align		4
.L_19:
        /*0068*/ 	.byte	0x04, 0x17
        /*006a*/ 	.short	(.L_21 - .L_20)
.L_20:
        /*006c*/ 	.word	0x00000000
        /*0070*/ 	.short	0x0004
        /*0072*/ 	.short	0x001c
        /*0074*/ 	.byte	0x00, 0xf0, 0x11, 0x00


	//----- nvinfo : EIATTR_KPARAM_INFO
	.align		4
.L_21:
        /*0078*/ 	.byte	0x04, 0x17
        /*007a*/ 	.short	(.L_23 - .L_22)
.L_22:
        /*007c*/ 	.word	0x00000000
        /*0080*/ 	.short	0x0003
        /*0082*/ 	.short	0x0018
        /*0084*/ 	.byte	0x00, 0xf0, 0x11, 0x00


	//----- nvinfo : EIATTR_KPARAM_INFO
	.align		4
.L_23:
        /*0088*/ 	.byte	0x04, 0x17
        /*008a*/ 	.short	(.L_25 - .L_24)
.L_24:
        /*008c*/ 	.word	0x00000000
        /*0090*/ 	.short	0x0002
        /*0092*/ 	.short	0x0010
        /*0094*/ 	.byte	0x00, 0xf4, 0x21, 0x00


	//----- nvinfo : EIATTR_KPARAM_INFO
	.align		4
.L_25:
        /*0098*/ 	.byte	0x04, 0x17
        /*009a*/ 	.short	(.L_27 - .L_26)
.L_26:
        /*009c*/ 	.word	0x00000000
        /*00a0*/ 	.short	0x0001
        /*00a2*/ 	.short	0x0008
        /*00a4*/ 	.byte	0x00, 0xf4, 0x21, 0x00


	//----- nvinfo : EIATTR_KPARAM_INFO
	.align		4
.L_27:
        /*00a8*/ 	.byte	0x04, 0x17
        /*00aa*/ 	.short	(.L_29 - .L_28)
.L_28:
        /*00ac*/ 	.word	0x00000000
        /*00b0*/ 	.short	0x0000
        /*00b2*/ 	.short	0x0000
        /*00b4*/ 	.byte	0x00, 0xf4, 0x21, 0x00


	//----- nvinfo : EIATTR_SPARSE_MMA_MASK
	.align		4
.L_29:
        /*00b8*/ 	.byte	0x03, 0x50
        /*00ba*/ 	.short	0x0000


	//----- nvinfo : EIATTR_MAXREG_COUNT
	.align		4
        /*00bc*/ 	.byte	0x03, 0x1b
        /*00be*/ 	.short	0x00ff


	//----- nvinfo : EIATTR_NUM_BARRIERS
	.align		4
        /*00c0*/ 	.byte	0x02, 0x4c
        /*00c2*/ 	.byte	0x01
	.zero		1


	//----- nvinfo : EIATTR_MERCURY_ISA_VERSION
	.align		4
        /*00c4*/ 	.byte	0x03, 0x5f
        /*00c6*/ 	.short	0x0101


	//----- nvinfo : EIATTR_INT_WARP_WIDE_INSTR_OFFSETS
	.align		4
        /*00c8*/ 	.byte	0x04, 0x31
        /*00ca*/ 	.short	(.L_31 - .L_30)


	//   ....[0]....
.L_30:
        /*00cc*/ 	.word	0x00001300


	//   ....[1]....
        /*00d0*/ 	.word	0x00001320


	//   ....[2]....
        /*00d4*/ 	.word	0x000013d0


	//   ....[3]....
        /*00d8*/ 	.word	0x000018b0


	//   ....[4]....
        /*00dc*/ 	.word	0x000018c0


	//   ....[5]....
        /*00e0*/ 	.word	0x00001970


	//   ....[6]....
        /*00e4*/ 	.word	0x00001980


	//   ....[7]....
        /*00e8*/ 	.word	0x00002160


	//   ....[8]....
        /*00ec*/ 	.word	0x00002170


	//----- nvinfo : EIATTR_COOP_GROUP_MASK_REGIDS
	.align		4
.L_31:
        /*00f0*/ 	.byte	0x04, 0x29
        /*00f2*/ 	.short	(.L_33 - .L_32)


	//   ....[0]....
.L_32:
        /*00f4*/ 	.word	0xffffffff


	//   ....[1]....
        /*00f8*/ 	.word	0xffffffff


	//   ....[2]....
        /*00fc*/ 	.word	0xffffffff


	//----- nvinfo : EIATTR_COOP_GROUP_INSTR_OFFSETS
	.align		4
.L_33:
        /*0100*/ 	.byte	0x04, 0x28
        /*0102*/ 	.short	(.L_35 - .L_34)


	//   ....[0]....
.L_34:
        /*0104*/ 	.word	0x00000150


	//   ....[1]....
        /*0108*/ 	.word	0x00000720


	//   ....[2]....
        /*010c*/ 	.word	0x00000cd0


	//----- nvinfo : EIATTR_MBARRIER_INSTR_OFFSETS
	.align		4
.L_35:
        /*0110*/ 	.byte	0x04, 0x39
        /*0112*/ 	.short	(.L_37 - .L_36)


	//   ....[0]....
.L_36:
        /*0114*/ 	.word	0x00001470
        /*0118*/ 	.word	0x000000ff
        /*011c*/ 	.word	0x00028000
        /*0120*/ 	.short	0x0100
        /*0122*/ 	.byte	0x07
	.zero		1


	//   ....[1]....
        /*0124*/ 	.word	0x000015b0
        /*0128*/ 	.word	0x000000ff
        /*012c*/ 	.word	0x00028008
        /*0130*/ 	.short	0x0100
        /*0132*/ 	.byte	0x07
	.zero		1


	//   ....[2]....
        /*0134*/ 	.word	0x00001a20
        /*0138*/ 	.word	0x000000ff
        /*013c*/ 	.word	0x00028000
        /*0140*/ 	.short	0x010a
        /*0142*/ 	.byte	0x1d
	.zero		1


	//   ....[3]....
        /*0144*/ 	.word	0x00001e70
        /*0148*/ 	.word	0x000000ff
        /*014c*/ 	.word	0x00028000
        /*0150*/ 	.short	0x0108
        /*0152*/ 	.byte	0x07
	.zero		1


	//   ....[4]....
        /*0154*/ 	.word	0x00001f90
        /*0158*/ 	.word	0x000000ff
        /*015c*/ 	.word	0x00028008
        /*0160*/ 	.short	0x0108
        /*0162*/ 	.byte	0x07
	.zero		1


	//   ....[5]....
        /*0164*/ 	.word	0x00002200
        /*0168*/ 	.word	0x000000ff
        /*016c*/ 	.word	0x00028000
        /*0170*/ 	.short	0x010a
        /*0172*/ 	.byte	0x1d
	.zero		1


	//----- nvinfo : EIATTR_NUM_MBARRIERS
	.align		4
.L_37:
        /*0174*/ 	.byte	0x03, 0x38
        /*0176*/ 	.short	0x0002


	//----- nvinfo : EIATTR_EXIT_INSTR_OFFSETS
	.align		4
        /*0178*/ 	.byte	0x04, 0x1c
        /*017a*/ 	.short	(.L_39 - .L_38)


	//   ....[0]....
.L_38:
        /*017c*/ 	.word	0x000021f0


	//----- nvinfo : EIATTR_REQNTID
	.align		4
.L_39:
        /*0180*/ 	.byte	0x04, 0x10
        /*0182*/ 	.short	(.L_41 - .L_40)
.L_40:
        /*0184*/ 	.word	0x00000100
        /*0188*/ 	.word	0x00000001
        /*018c*/ 	.word	0x00000001


	//----- nvinfo : EIATTR_CRS_STACK_SIZE
	.align		4
.L_41:
        /*0190*/ 	.byte	0x04, 0x1e
        /*0192*/ 	.short	(.L_43 - .L_42)
.L_42:
        /*0194*/ 	.word	0x00000000


	//----- nvinfo : EIATTR_CBANK_PARAM_SIZE
	.align		4
.L_43:
        /*0198*/ 	.byte	0x03, 0x19
        /*019a*/ 	.short	0x0050


	//----- nvinfo : EIATTR_PARAM_CBANK
	.align		4
        /*019c*/ 	.byte	0x04, 0x0a
        /*019e*/ 	.short	(.L_45 - .L_44)
	.align		4
.L_44:
        /*01a0*/ 	.word	index@(.nv.constant0.gluon_wgmma)
        /*01a4*/ 	.short	0x0210
        /*01a6*/ 	.short	0x0050


	//----- nvinfo : EIATTR_SW_WAR
	.align		4
.L_45:
        /*01a8*/ 	.byte	0x04, 0x36
        /*01aa*/ 	.short	(.L_47 - .L_46)
.L_46:
        /*01ac*/ 	.word	0x00000008
.L_47:


//--------------------- .nv.callgraph             --------------------------
	.section	.nv.callgraph,"",@"SHT_CUDA_CALLGRAPH"
	.align	4
	.sectionentsize	8
	.align		4
        /*0000*/ 	.word	0x00000000
	.align		4
        /*0004*/ 	.word	0xffffffff
	.align		4
        /*0008*/ 	.word	0x00000000
	.align		4
        /*000c*/ 	.word	0xfffffffe
	.align		4
        /*0010*/ 	.word	0x00000000
	.align		4
        /*0014*/ 	.word	0xfffffffd
	.align		4
        /*0018*/ 	.word	0x00000000
	.align		4
        /*001c*/ 	.word	0xfffffffc


//--------------------- .text.gluon_wgmma         --------------------------
	.section	.text.gluon_wgmma,"ax",@progbits
	.align	128
        .global         gluon_wgmma
        .type           gluon_wgmma,@function
        .size           gluon_wgmma,(.L_x_52 - gluon_wgmma)
        .other          gluon_wgmma,@"STO_CUDA_ENTRY STV_DEFAULT"
gluon_wgmma:
.text.gluon_wgmma:
[----:B------:R-:W-:Y:S01]  /*0000*/  LDC R1, c[0x0][0x28] ;  /* 0x00000a00ff017b82 */ /* 0x000fe20000000800 */
[----:B------:R-:W1:Y:S07]  /*0010*/  S2R R0, SR_TID.X ;  /* 0x0000000000007919 */ /* 0x000e6e0000002100 */
[----:B------:R-:W2:Y:S01]  /*0020*/  S2UR UR4, SR_CgaCtaId ;  /* 0x00000000000479c3 */ /* 0x000ea20000008800 */
[----:B------:R-:W-:Y:S01]  /*0030*/  UMOV UR7, 0x400 ;  /* 0x0000040000077882 */ /* 0x000fe20000000000 */
[----:B------:R-:W-:Y:S01]  /*0040*/  ULDC UR6, c[0x0][0xc] ;  /* 0x0000030000067ab9 */ /* 0x000fe20000000800 */
[----:B------:R-:W-:Y:S01]  /*0050*/  ULDC.64 UR20, c[0x0][0x250] ;  /* 0x0000940000147ab9 */ /* 0x000fe20000000a00 */
[----:B------:R-:W-:Y:S04]  /*0060*/  BSSY B0, `(.L_x_0) ;  /* 0x000001e000007945 */ /* 0x000fe80003800000 */
[----:B------:R-:W3:Y:S08]  /*0070*/  LDC R4, c[0x0][0x228] ;  /* 0x00008a00ff047b82 */ /* 0x000ef00000000800 */
[----:B------:R-:W4:Y:S08]  /*0080*/  LDC R15, c[0x0][0x230] ;  /* 0x00008c00ff0f7b82 */ /* 0x000f300000000800 */
[----:B------:R-:W-:Y:S01]  /*0090*/  S2UR UR32, SR_CTAID.Y ;  /* 0x00000000002079c3 */ /* 0x000fe20000002600 */
[----:B--2---:R-:W-:-:S03]  /*00a0*/  ULEA UR7, UR4, UR7, 0x18 ;  /* 0x0000000704077291 */ /* 0x004fc6000f8ec03f */
[----:B------:R-:W-:Y:S01]  /*00b0*/  ULDC UR4, c[0x0][0x10] ;  /* 0x0000040000047ab9 */ /* 0x000fe20000000800 */
[----:B-1----:R-:W-:-:S03]  /*00c0*/  LOP3.LUT R6, R0, 0xff, RZ, 0xc0, !PT ;  /* 0x000000ff00067812 */ /* 0x002fc600078ec0ff */
[----:B------:R-:W1:Y:S01]  /*00d0*/  S2UR UR5, SR_CTAID.Z ;  /* 0x00000000000579c3 */ /* 0x000e620000002700 */
[----:B---3--:R-:W-:Y:S01]  /*00e0*/  VIADD R4, R4, 0xffffffff ;  /* 0xffffffff04047836 */ /* 0x008fe20000000000 */
[C---:B------:R-:W-:Y:S02]  /*00f0*/  ISETP.GE.U32.AND P0, PT, R6.reuse, 0x20, PT ;  /* 0x000000200600780c */ /* 0x040fe40003f06070 */
[C---:B------:R-:W-:Y:S02]  /*0100*/  ISETP.NE.U32.AND P2, PT, R6.reuse, RZ, PT ;  /* 0x000000ff0600720c */ /* 0x040fe40003f45070 */
[----:B------:R-:W-:Y:S02]  /*0110*/  LEA R14, R6, UR7, 0x2 ;  /* 0x00000007060e7c11 */ /* 0x000fe4000f8e10ff */
[----:B------:R-:W2:Y:S01]  /*0120*/  S2UR UR33, SR_CTAID.X ;  /* 0x00000000002179c3 */ /* 0x000ea20000002500 */
[----:B----4-:R-:W-:-:S06]  /*0130*/  VIADD R12, R15, 0xffffffff ;  /* 0xffffffff0f0c7836 */ /* 0x010fcc0000000000 */
[----:B------:R3:W-:Y:S01]  /*0140*/  @!P0 STS [R14], RZ ;  /* 0x000000ff0e008388 */ /* 0x0007e20000000800 */
[----:B------:R-:W-:-:S03]  /*0150*/  NOP ;  /* 0x0000000000007918 */ /* 0x000fc60000000000 */
[----:B------:R3:W-:Y:S01]  /*0160*/  @!P2 STS [UR7+0x24], R4 ;  /* 0x00002404ff00a988 */ /* 0x0007e20008000807 */
[----:B-1----:R-:W-:-:S03]  /*0170*/  UIMAD UR4, UR5, UR4, UR32 ;  /* 0x00000004050472a4 */ /* 0x002fc6000f8e0220 */
[----:B------:R3:W-:Y:S01]  /*0180*/  @!P2 STS [UR7+0x20], R12 ;  /* 0x0000200cff00a988 */ /* 0x0007e20008000807 */
[----:B--2---:R-:W-:-:S04]  /*0190*/  UIMAD UR4, UR4, UR6, UR33 ;  /* 0x00000006040472a4 */ /* 0x004fc8000f8e0221 */
[----:B------:R-:W-:-:S04]  /*01a0*/  UIMAD UR4, UR4, 0x180, URZ ;  /* 0x00000180040478a4 */ /* 0x000fc8000f8e023f */
[----:B------:R-:W-:-:S04]  /*01b0*/  UIADD3 UR16, UP0, UR4, UR20, URZ ;  /* 0x0000001404107290 */ /* 0x000fc8000ff1e03f */
[----:B------:R-:W-:Y:S01]  /*01c0*/  ULEA.HI.X.SX32 UR17, UR4, UR21, 0x1, UP0 ;  /* 0x0000001504117291 */ /* 0x000fe200080f0e3f */
[----:B---3--:R-:W-:Y:S11]  /*01d0*/  @P2 BRA `(.L_x_1) ;  /* 0x0000000000182947 */ /* 0x008ff60003800000 */
[----:B------:R-:W1:Y:S01]  /*01e0*/  LDS R2, [UR7+0x8] ;  /* 0x00000807ff027984 */ /* 0x000e620008000800 */
[----:B------:R-:W2:Y:S01]  /*01f0*/  LDC.64 R8, c[0x0][0x210] ;  /* 0x00008400ff087b82 */ /* 0x000ea20000000a00 */
[----:B------:R-:W-:Y:S02]  /*0200*/  IMAD.MOV.U32 R3, RZ, RZ, 0x70 ;  /* 0x00000070ff037424 */ /* 0x000fe400078e00ff */
[----:B--2---:R2:W-:Y:S03]  /*0210*/  STS.64 [UR7], R8 ;  /* 0x00000008ff007988 */ /* 0x0045e60008000a07 */
[----:B-1----:R-:W-:-:S05]  /*0220*/  LOP3.LUT R2, R2, 0x10, R3, 0xd8, !PT ;  /* 0x0000001002027812 */ /* 0x002fca00078ed803 */
[----:B------:R2:W-:Y:S02]  /*0230*/  STS [UR7+0x8], R2 ;  /* 0x00000802ff007988 */ /* 0x0005e40008000807 */
.L_x_1:
[----:B------:R-:W-:Y:S05]  /*0240*/  BSYNC B0 ;  /* 0x0000000000007941 */ /* 0x000fea0003800000 */
.L_x_0:
[----:B------:R-:W-:Y:S04]  /*0250*/  BSSY B0, `(.L_x_2) ;  /* 0x000000a000007945 */ /* 0x000fe80003800000 */
[----:B------:R-:W-:Y:S05]  /*0260*/  @P2 BRA `(.L_x_3) ;  /* 0x0000000000202947 */ /* 0x000fea0003800000 */
[----:B--2---:R-:W1:Y:S01]  /*0270*/  LDS R2, [UR7+0x34] ;  /* 0x00003407ff027984 */ /* 0x004e620008000800 */
[----:B------:R-:W-:Y:S02]  /*0280*/  IMAD.MOV.U32 R3, RZ, RZ, 0x3f000000 ;  /* 0x3f000000ff037424 */ /* 0x000fe400078e00ff */
[----:B------:R-:W-:Y:S01]  /*0290*/  @!P2 IMAD.MOV.U32 R5, RZ, RZ, 0x3f ;  /* 0x0000003fff05a424 */ /* 0x000fe200078e00ff */
[----:B------:R-:W2:Y:S02]  /*02a0*/  @!P2 LDS R8, [UR7+0x38] ;  /* 0x00003807ff08a984 */ /* 0x000ea40008000800 */
[----:B-1----:R-:W-:Y:S02]  /*02b0*/  LOP3.LUT R2, R2, 0xff000000, R3, 0xb8, !PT ;  /* 0xff00000002027812 */ /* 0x002fe400078eb803 */
[----:B--2---:R-:W-:-:S03]  /*02c0*/  @!P2 LOP3.LUT R3, R8, 0xff, R5, 0xb8, !PT ;  /* 0x000000ff0803a812 */ /* 0x004fc600078eb805 */
[----:B------:R1:W-:Y:S04]  /*02d0*/  STS [UR7+0x34], R2 ;  /* 0x00003402ff007988 */ /* 0x0003e80008000807 */
[----:B------:R1:W-:Y:S02]  /*02e0*/  @!P2 STS [UR7+0x38], R3 ;  /* 0x00003803ff00a988 */ /* 0x0003e40008000807 */
.L_x_3:
[----:B------:R-:W-:Y:S05]  /*02f0*/  BSYNC B0 ;  /* 0x0000000000007941 */ /* 0x000fea0003800000 */
.L_x_2:
[----:B------:R-:W-:Y:S04]  /*0300*/  BSSY B0, `(.L_x_4) ;  /* 0x000000e000007945 */ /* 0x000fe80003800000 */
[----:B------:R-:W-:Y:S05]  /*0310*/  @P2 BRA `(.L_x_5) ;  /* 0x0000000000302947 */ /* 0x000fea0003800000 */
[----:B-1----:R-:W1:Y:S01]  /*0320*/  LDS R3, [UR7+0x34] ;  /* 0x00003407ff037984 */ /* 0x002e620008000800 */
[----:B------:R-:W3:Y:S03]  /*0330*/  LDC.64 R10, c[0x0][0x238] ;  /* 0x00008e00ff0a7b82 */ /* 0x000ee60000000a00 */
[----:B--2---:R-:W2:Y:S01]  /*0340*/  LDS R2, [UR7+0x1c] ;  /* 0x00001c07ff027984 */ /* 0x004ea20008000800 */
[C---:B---3--:R-:W-:Y:S01]  /*0350*/  SHF.L.U64.HI R8, R10.reuse, 0x1, R11 ;  /* 0x000000010a087819 */ /* 0x048fe2000001020b */
[----:B------:R-:W-:-:S03]  /*0360*/  IMAD.SHL.U32 R5, R10, 0x2, RZ ;  /* 0x000000020a057824 */ /* 0x000fc600078e00ff */
[--C-:B------:R-:W-:Y:S02]  /*0370*/  SHF.R.U32.HI R7, RZ, 0x4, R8.reuse ;  /* 0x00000004ff077819 */ /* 0x100fe40000011608 */
[----:B------:R-:W-:-:S05]  /*0380*/  SHF.R.U64 R5, R5, 0x4, R8 ;  /* 0x0000000405057819 */ /* 0x000fca0000001208 */
[----:B------:R3:W-:Y:S01]  /*0390*/  STS [UR7+0xc], R5 ;  /* 0x00000c05ff007988 */ /* 0x0007e20008000807 */
[----:B-1----:R-:W-:Y:S02]  /*03a0*/  LOP3.LUT R3, R3, 0x7, RZ, 0xb8, !PT ;  /* 0x0000000703037812 */ /* 0x002fe400078eb8ff */
[----:B--2---:R-:W-:-:S03]  /*03b0*/  LOP3.LUT R2, R2, 0xf, R7, 0xb8, !PT ;  /* 0x0000000f02027812 */ /* 0x004fc600078eb807 */
[----:B------:R3:W-:Y:S04]  /*03c0*/  STS [UR7+0x34], R3 ;  /* 0x00003403ff007988 */ /* 0x0007e80008000807 */
[----:B------:R3:W-:Y:S02]  /*03d0*/  STS [UR7+0x1c], R2 ;  /* 0x00001c02ff007988 */ /* 0x0007e40008000807 */
.L_x_5:
[----:B------:R-:W-:Y:S05]  /*03e0*/  BSYNC B0 ;  /* 0x0000000000007941 */ /* 0x000fea0003800000 */
.L_x_4:
[----:B------:R-:W-:Y:S04]  /*03f0*/  BSSY B1, `(.L_x_6) ;  /* 0x000001b000017945 */ /* 0x000fe80003800000 */
[----:B------:R-:W-:Y:S01]  /*0400*/  BSSY B0, `(.L_x_7) ;  /* 0x0000016000007945 */ /* 0x000fe20003800000 */
[----:B------:R-:W-:-:S03]  /*0410*/  IMAD.MOV.U32 R10, RZ, RZ, RZ ;  /* 0x000000ffff0a7224 */ /* 0x000fc600078e00ff */
[----:B------:R-:W-:Y:S05]  /*0420*/  @P2 BRA `(.L_x_8) ;  /* 0x0000000000202947 */ /* 0x000fea0003800000 */
[----:B-123--:R-:W1:Y:S02]  /*0430*/  LDS R2, [UR7+0x34] ;  /* 0x00003407ff027984 */ /* 0x00ee640008000800 */
[----:B-1----:R-:W-:-:S05]  /*0440*/  LOP3.LUT R2, R2, 0x38, RZ, 0xb8, !PT ;  /* 0x0000003802027812 */ /* 0x002fca00078eb8ff */
[----:B------:R1:W-:Y:S01]  /*0450*/  STS [UR7+0x34], R2 ;  /* 0x00003402ff007988 */ /* 0x0003e20008000807 */
[----:B------:R-:W-:Y:S05]  /*0460*/  @P2 BRA `(.L_x_9) ;  /* 0x0000000000202947 */ /* 0x000fea0003800000 */
[----:B-1----:R-:W1:Y:S01]  /*0470*/  LDS R2, [UR7+0x8] ;  /* 0x00000807ff027984 */ /* 0x002e620008000800 */
[----:B------:R-:W-:-:S05]  /*0480*/  IMAD.MOV.U32 R3, RZ, RZ, 0x780 ;  /* 0x00000780ff037424 */ /* 0x000fca00078e00ff */
[----:B-1----:R-:W-:-:S05]  /*0490*/  LOP3.LUT R2, R2, 0x300, R3, 0xd8, !PT ;  /* 0x0000030002027812 */ /* 0x002fca00078ed803 */
[----:B------:R4:W-:Y:S02]  /*04a0*/  STS [UR7+0x8], R2 ;  /* 0x00000802ff007988 */ /* 0x0009e40008000807 */
.L_x_8:
[----:B------:R-:W-:Y:S05]  /*04b0*/  @P2 BRA `(.L_x_10) ;  /* 0x0000000000282947 */ /* 0x000fea0003800000 */
[----:B-1234-:R-:W1:Y:S02]  /*04c0*/  LDS R2, [UR7+0x8] ;  /* 0x00000807ff027984 */ /* 0x01ee640008000800 */
[----:B-1----:R-:W-:-:S05]  /*04d0*/  LOP3.LUT R2, R2, 0x1800, RZ, 0xb8, !PT ;  /* 0x0000180002027812 */ /* 0x002fca00078eb8ff */
[----:B------:R2:W-:Y:S02]  /*04e0*/  STS [UR7+0x8], R2 ;  /* 0x00000802ff007988 */ /* 0x0005e40008000807 */
.L_x_9:
[----:B------:R-:W-:Y:S05]  /*04f0*/  @P2 BREAK B0 ;  /* 0x0000000000002942 */ /* 0x000fea0003800000 */
[----:B------:R-:W-:Y:S05]  /*0500*/  @P2 BRA `(.L_x_11) ;  /* 0x0000000000242947 */ /* 0x000fea0003800000 */
[----:B------:R-:W3:Y:S01]  /*0510*/  LDS R3, [UR7+0x8] ;  /* 0x00000807ff037984 */ /* 0x000ee20008000800 */
[----:B-12---:R-:W-:-:S05]  /*0520*/  IMAD.MOV.U32 R2, RZ, RZ, 0x6000 ;  /* 0x00006000ff027424 */ /* 0x006fca00078e00ff */
[----:B---3--:R-:W-:-:S04]  /*0530*/  LOP3.LUT R2, R3, 0x6000, R2, 0xd8, !PT ;  /* 0x0000600003027812 */ /* 0x008fc800078ed802 */
[----:B------:R-:W-:-:S05]  /*0540*/  LOP3.LUT R2, R2, 0x400000, RZ, 0xb8, !PT ;  /* 0x0040000002027812 */ /* 0x000fca00078eb8ff */
[----:B------:R5:W-:Y:S02]  /*0550*/  STS [UR7+0x8], R2 ;  /* 0x00000802ff007988 */ /* 0x000be40008000807 */
.L_x_10:
[----:B------:R-:W-:Y:S05]  /*0560*/  BSYNC B0 ;  /* 0x0000000000007941 */ /* 0x000fea0003800000 */
.L_x_7:
[----:B-12345:R-:W1:Y:S02]  /*0570*/  @!P2 LDS R2, [UR7+0x8] ;  /* 0x00000807ff02a984 */ /* 0x03ee640008000800 */
[----:B-1----:R-:W-:-:S05]  /*0580*/  @!P2 LOP3.LUT R2, R2, 0x8000, RZ, 0xb8, !PT ;  /* 0x000080000202a812 */ /* 0x002fca00078eb8ff */
[----:B------:R3:W-:Y:S02]  /*0590*/  @!P2 STS [UR7+0x8], R2 ;  /* 0x00000802ff00a988 */ /* 0x0007e40008000807 */
.L_x_11:
[----:B------:R-:W-:Y:S05]  /*05a0*/  BSYNC B1 ;  /* 0x0000000000017941 */ /* 0x000fea0003800000 */
.L_x_6:
[----:B------:R-:W-:Y:S05]  /*05b0*/  WARPSYNC.ALL ;  /* 0x0000000000007948 */ /* 0x000fea0003800000 */
[----:B------:R-:W4:Y:S02]  /*05c0*/  LDC R5, c[0x0][0x22c] ;  /* 0x00008b00ff057b82 */ /* 0x000f240000000800 */
[----:B----4-:R-:W-:Y:S01]  /*05d0*/  VIADD R5, R5, 0xffffffff ;  /* 0xffffffff05057836 */ /* 0x010fe20000000000 */
[----:B------:R-:W-:Y:S06]  /*05e0*/  @P0 BRA `(.L_x_12) ;  /* 0x0000000000280947 */ /* 0x000fec0003800000 */
[----:B-123--:R-:W1:Y:S01]  /*05f0*/  S2R R2, SR_LANEID ;  /* 0x0000000000027919 */ /* 0x00ee620000000000 */
[----:B------:R-:W-:Y:S05]  /*0600*/  WARPSYNC.ALL ;  /* 0x0000000000007948 */ /* 0x000fea0003800000 */
[----:B-1----:R-:W-:-:S05]  /*0610*/  IMAD.SHL.U32 R7, R2, 0x4, RZ ;  /* 0x0000000402077824 */ /* 0x002fca00078e00ff */
[----:B------:R-:W1:Y:S01]  /*0620*/  LDS R9, [R7+UR7] ;  /* 0x0000000707097984 */ /* 0x000e620008000800 */
[----:B------:R-:W-:-:S05]  /*0630*/  IADD3 R2, P1, R7, UR16, RZ ;  /* 0x0000001007027c10 */ /* 0x000fca000ff3e0ff */
[----:B------:R-:W-:-:S05]  /*0640*/  IMAD.X R3, RZ, RZ, UR17, P1 ;  /* 0x00000011ff037e24 */ /* 0x000fca00088e06ff */
[----:B-1----:R4:W5:Y:S01]  /*0650*/  ATOMG.E.EXCH.STRONG.GPU PT, RZ, [R2], R9 ;  /* 0x0000000902ff73a8 */ /* 0x00296200041ee100 */
[----:B------:R-:W-:-:S04]  /*0660*/  DEPBAR {5,4,3,2,1,0} ;  /* 0x0000003f0000791a */ /* 0x000fc80000000000 */
[----:B------:R4:W-:Y:S01]  /*0670*/  UTMACCTL.IV [UR16] ;  /* 0x00000000100079b9 */ /* 0x0009e20008000000 */
[----:B------:R-:W-:Y:S01]  /*0680*/  NOP ;  /* 0x0000000000007918 */ /* 0x000fe20000000000 */
.L_x_12:
[----:B------:R-:W-:Y:S05]  /*0690*/  @P0 BRA `(.L_x_13) ;  /* 0x00000000000c0947 */ /* 0x000fea0003800000 */
[----:B------:R0:W-:Y:S01]  /*06a0*/  UTMACMDFLUSH ;  /* 0x00000000000079b7 */ /* 0x0001e20000000000 */
[----:B------:R-:W-:Y:S05]  /*06b0*/  @P0 BRA `(.L_x_13) ;  /* 0x0000000000040947 */ /* 0x000fea0003800000 */
[----:B------:R-:W-:-:S04]  /*06c0*/  DEPBAR.LE SB0, 0x0 ;  /* 0x000080000000791a */ /* 0x000fc80000000000 */
.L_x_13:
[----:B------:R-:W-:Y:S05]  /*06d0*/  WARPSYNC.ALL ;  /* 0x0000000000007948 */ /* 0x000fea0003800000 */
[----:B-----5:R-:W-:Y:S06]  /*06e0*/  BAR.SYNC.DEFER_BLOCKING 0x0 ;  /* 0x0000000000007b1d */ /* 0x020fec0000010000 */
[----:B------:R-:W-:Y:S02]  /*06f0*/  BSSY B1, `(.L_x_14) ;  /* 0x000000b000017945 */ /* 0x000fe40003800000 */
[----:B------:R-:W-:Y:S06]  /*0700*/  BAR.SYNC.DEFER_BLOCKING 0x0 ;  /* 0x0000000000007b1d */ /* 0x000fec0000010000 */
[----:B------:R5:W-:Y:S01]  /*0710*/  @!P0 STS [R14], RZ ;  /* 0x000000ff0e008388 */ /* 0x000be20000000800 */
[----:B------:R-:W-:Y:S01]  /*0720*/  NOP ;  /* 0x0000000000007918 */ /* 0x000fe20000000000 */
[----:B------:R-:W-:Y:S05]  /*0730*/  @P2 BRA `(.L_x_15) ;  /* 0x0000000000182947 */ /* 0x000fea0003800000 */
[----:B-1234-:R-:W1:Y:S01]  /*0740*/  LDS R2, [UR7+0x8] ;  /* 0x00000807ff027984 */ /* 0x01ee620008000800 */
[----:B------:R-:W2:Y:S01]  /*0750*/  LDC.64 R8, c[0x0][0x218] ;  /* 0x00008600ff087b82 */ /* 0x000ea20000000a00 */
[----:B------:R-:W-:Y:S02]  /*0760*/  IMAD.MOV.U32 R3, RZ, RZ, 0x70 ;  /* 0x00000070ff037424 */ /* 0x000fe400078e00ff */
[----:B--2---:R2:W-:Y:S03]  /*0770*/  STS.64 [UR7], R8 ;  /* 0x00000008ff007988 */ /* 0x0045e60008000a07 */
[----:B-1----:R-:W-:-:S05]  /*0780*/  LOP3.LUT R2, R2, 0x10, R3, 0xd8, !PT ;  /* 0x0000001002027812 */ /* 0x002fca00078ed803 */
[----:B------:R2:W-:Y:S02]  /*0790*/  STS [UR7+0x8], R2 ;  /* 0x00000802ff007988 */ /* 0x0005e40008000807 */
.L_x_15:
[----:B----4-:R-:W-:Y:S05]  /*07a0*/  BSYNC B1 ;  /* 0x0000000000017941 */ /* 0x010fea0003800000 */
.L_x_14:
[----:B------:R-:W-:Y:S04]  /*07b0*/  BSSY B1, `(.L_x_16) ;  /* 0x000000a000017945 */ /* 0x000fe80003800000 */
[----:B------:R-:W-:Y:S05]  /*07c0*/  @P2 BRA `(.L_x_17) ;  /* 0x0000000000202947 */ /* 0x000fea0003800000 */
[----:B-123--:R-:W1:Y:S01]  /*07d0*/  LDS R2, [UR7+0x34] ;  /* 0x00003407ff027984 */ /* 0x00ee620008000800 */
[----:B------:R-:W-:Y:S02]  /*07e0*/  IMAD.MOV.U32 R7, RZ, RZ, 0x3f000000 ;  /* 0x3f000000ff077424 */ /* 0x000fe400078e00ff */
[----:B------:R-:W-:Y:S01]  /*07f0*/  @!P2 IMAD.MOV.U32 R3, RZ, RZ, 0x7f ;  /* 0x0000007fff03a424 */ /* 0x000fe200078e00ff */
[----:B------:R-:W2:Y:S02]  /*0800*/  @!P2 LDS R8, [UR7+0x38] ;  /* 0x00003807ff08a984 */ /* 0x000ea40008000800 */
[----:B-1----:R-:W-:Y:S02]  /*0810*/  LOP3.LUT R2, R2, 0xff000000, R7, 0xb8, !PT ;  /* 0xff00000002027812 */ /* 0x002fe400078eb807 */
[----:B--2---:R-:W-:-:S03]  /*0820*/  @!P2 LOP3.LUT R3, R8, 0xff, R3, 0xb8, !PT ;  /* 0x000000ff0803a812 */ /* 0x004fc600078eb803 */
[----:B------:R4:W-:Y:S04]  /*0830*/  STS [UR7+0x34], R2 ;  /* 0x00003402ff007988 */ /* 0x0009e80008000807 */
[----:B------:R4:W-:Y:S02]  /*0840*/  @!P2 STS [UR7+0x38], R3 ;  /* 0x00003803ff00a988 */ /* 0x0009e40008000807 */
.L_x_17:
[----:B------:R-:W-:Y:S05]  /*0850*/  BSYNC B1 ;  /* 0x0000000000017941 */ /* 0x000fea0003800000 */
.L_x_16:
[----:B------:R-:W-:Y:S04]  /*0860*/  BSSY B1, `(.L_x_18) ;  /* 0x0000004000017945 */ /* 0x000fe80003800000 */
[----:B------:R-:W-:Y:S05]  /*0870*/  @P2 BRA `(.L_x_19) ;  /* 0x0000000000082947 */ /* 0x000fea0003800000 */
[----:B------:R1:W-:Y:S04]  /*0880*/  STS [UR7+0x24], R12 ;  /* 0x0000240cff007988 */ /* 0x0003e80008000807 */
[----:B------:R1:W-:Y:S02]  /*0890*/  STS [UR7+0x20], R5 ;  /* 0x00002005ff007988 */ /* 0x0003e40008000807 */
.L_x_19:
[----:B------:R-:W-:Y:S05]  /*08a0*/  BSYNC B1 ;  /* 0x0000000000017941 */ /* 0x000fea0003800000 */
.L_x_18:
[----:B------:R-:W-:Y:S04]  /*08b0*/  BSSY B1, `(.L_x_20) ;  /* 0x000000e000017945 */ /* 0x000fe80003800000 */
[----:B------:R-:W-:Y:S05]  /*08c0*/  @P2 BRA `(.L_x_21) ;  /* 0x0000000000302947 */ /* 0x000fea0003800000 */
[----:B----4-:R-:W4:Y:S01]  /*08d0*/  LDS R3, [UR7+0x34] ;  /* 0x00003407ff037984 */ /* 0x010f220008000800 */
[----:B-1----:R-:W1:Y:S03]  /*08e0*/  LDC.64 R12, c[0x0][0x240] ;  /* 0x00009000ff0c7b82 */ /* 0x002e660000000a00 */
[----:B--23--:R-:W2:Y:S01]  /*08f0*/  LDS R2, [UR7+0x1c] ;  /* 0x00001c07ff027984 */ /* 0x00cea20008000800 */
[C---:B-1----:R-:W-:Y:S01]  /*0900*/  SHF.L.U64.HI R8, R12.reuse, 0x1, R13 ;  /* 0x000000010c087819 */ /* 0x042fe2000001020d */
[----:B------:R-:W-:-:S03]  /*0910*/  IMAD.SHL.U32 R7, R12, 0x2, RZ ;  /* 0x000000020c077824 */ /* 0x000fc600078e00ff */
[--C-:B------:R-:W-:Y:S02]  /*0920*/  SHF.R.U32.HI R9, RZ, 0x4, R8.reuse ;  /* 0x00000004ff097819 */ /* 0x100fe40000011608 */
[----:B------:R-:W-:-:S05]  /*0930*/  SHF.R.U64 R7, R7, 0x4, R8 ;  /* 0x0000000407077819 */ /* 0x000fca0000001208 */
[----:B------:R1:W-:Y:S01]  /*0940*/  STS [UR7+0xc], R7 ;  /* 0x00000c07ff007988 */ /* 0x0003e20008000807 */
[----:B----4-:R-:W-:Y:S02]  /*0950*/  LOP3.LUT R3, R3, 0x7, RZ, 0xb8, !PT ;  /* 0x0000000703037812 */ /* 0x010fe400078eb8ff */
[----:B--2---:R-:W-:-:S03]  /*0960*/  LOP3.LUT R2, R2, 0xf, R9, 0xb8, !PT ;  /* 0x0000000f02027812 */ /* 0x004fc600078eb809 */
[----:B------:R1:W-:Y:S04]  /*0970*/  STS [UR7+0x34], R3 ;  /* 0x00003403ff007988 */ /* 0x0003e80008000807 */
[----:B------:R1:W-:Y:S02]  /*0980*/  STS [UR7+0x1c], R2 ;  /* 0x00001c02ff007988 */ /* 0x0003e40008000807 */
.L_x_21:
[----:B------:R-:W-:Y:S05]  /*0990*/  BSYNC B1 ;  /* 0x0000000000017941 */ /* 0x000fea0003800000 */
.L_x_20:
[----:B------:R-:W-:Y:S04]  /*09a0*/  BSSY B2, `(.L_x_22) ;  /* 0x000001a000027945 */ /* 0x000fe80003800000 */
[----:B------:R-:W-:Y:S04]  /*09b0*/  BSSY B1, `(.L_x_23) ;  /* 0x0000015000017945 */ /* 0x000fe80003800000 */
[----:B------:R-:W-:Y:S05]  /*09c0*/  @P2 BRA `(.L_x_24) ;  /* 0x0000000000202947 */ /* 0x000fea0003800000 */
[----:B-1234-:R-:W1:Y:S02]  /*09d0*/  LDS R2, [UR7+0x34] ;  /* 0x00003407ff027984 */ /* 0x01ee640008000800 */
[----:B-1----:R-:W-:-:S05]  /*09e0*/  LOP3.LUT R2, R2, 0x38, RZ, 0xb8, !PT ;  /* 0x0000003802027812 */ /* 0x002fca00078eb8ff */
[----:B------:R1:W-:Y:S01]  /*09f0*/  STS [UR7+0x34], R2 ;  /* 0x00003402ff007988 */ /* 0x0003e20008000807 */
[----:B------:R-:W-:Y:S05]  /*0a00*/  @P2 BRA `(.L_x_25) ;  /* 0x0000000000202947 */ /* 0x000fea0003800000 */
[----:B-1----:R-:W1:Y:S01]  /*0a10*/  LDS R2, [UR7+0x8] ;  /* 0x00000807ff027984 */ /* 0x002e620008000800 */
[----:B------:R-:W-:-:S05]  /*0a20*/  IMAD.MOV.U32 R3, RZ, RZ, 0x780 ;  /* 0x00000780ff037424 */ /* 0x000fca00078e00ff */
[----:B-1----:R-:W-:-:S05]  /*0a30*/  LOP3.LUT R2, R2, 0x300, R3, 0xd8, !PT ;  /* 0x0000030002027812 */ /* 0x002fca00078ed803 */
[----:B------:R1:W-:Y:S02]  /*0a40*/  STS [UR7+0x8], R2 ;  /* 0x00000802ff007988 */ /* 0x0003e40008000807 */
.L_x_24:
[----:B------:R-:W-:Y:S05]  /*0a50*/  @P2 BRA `(.L_x_26) ;  /* 0x0000000000282947 */ /* 0x000fea0003800000 */
[----:B-1234-:R-:W1:Y:S02]  /*0a60*/  LDS R2, [UR7+0x8] ;  /* 0x00000807ff027984 */ /* 0x01ee640008000800 */
[----:B-1----:R-:W-:-:S05]  /*0a70*/  LOP3.LUT R2, R2, 0x1800, RZ, 0xb8, !PT ;  /* 0x0000180002027812 */ /* 0x002fca00078eb8ff */
[----:B------:R2:W-:Y:S02]  /*0a80*/  STS [UR7+0x8], R2 ;  /* 0x00000802ff007988 */ /* 0x0005e40008000807 */
.L_x_25:
[----:B------:R-:W-:Y:S05]  /*0a90*/  @P2 BREAK B1 ;  /* 0x0000000000012942 */ /* 0x000fea0003800000 */
[----:B------:R-:W-:Y:S05]  /*0aa0*/  @P2 BRA `(.L_x_27) ;  /* 0x0000000000242947 */ /* 0x000fea0003800000 */
[----:B-12---:R-:W1:Y:S01]  /*0ab0*/  LDS R2, [UR7+0x8] ;  /* 0x00000807ff027984 */ /* 0x006e620008000800 */
[----:B------:R-:W-:-:S05]  /*0ac0*/  IMAD.MOV.U32 R3, RZ, RZ, 0x6000 ;  /* 0x00006000ff037424 */ /* 0x000fca00078e00ff */
[----:B-1----:R-:W-:-:S04]  /*0ad0*/  LOP3.LUT R2, R2, 0x6000, R3, 0xd8, !PT ;  /* 0x0000600002027812 */ /* 0x002fc800078ed803 */
[----:B------:R-:W-:-:S05]  /*0ae0*/  LOP3.LUT R2, R2, 0x400000, RZ, 0xb8, !PT ;  /* 0x0040000002027812 */ /* 0x000fca00078eb8ff */
[----:B------:R1:W-:Y:S02]  /*0af0*/  STS [UR7+0x8], R2 ;  /* 0x00000802ff007988 */ /* 0x0003e40008000807 */
.L_x_26:
[----:B------:R-:W-:Y:S05]  /*0b00*/  BSYNC B1 ;  /* 0x0000000000017941 */ /* 0x000fea0003800000 */
.L_x_23:
[----:B-1234-:R-:W1:Y:S02]  /*0b10*/  @!P2 LDS R2, [UR7+0x8] ;  /* 0x00000807ff02a984 */ /* 0x01ee640008000800 */
[----:B-1----:R-:W-:-:S05]  /*0b20*/  @!P2 LOP3.LUT R2, R2, 0x8000, RZ, 0xb8, !PT ;  /* 0x000080000202a812 */ /* 0x002fca00078eb8ff */
[----:B------:R3:W-:Y:S02]  /*0b30*/  @!P2 STS [UR7+0x8], R2 ;  /* 0x00000802ff00a988 */ /* 0x0007e40008000807 */
.L_x_27:
[----:B------:R-:W-:Y:S05]  /*0b40*/  BSYNC B2 ;  /* 0x0000000000027941 */ /* 0x000fea0003800000 */
.L_x_22:
[----:B------:R-:W-:Y:S05]  /*0b50*/  WARPSYNC.ALL ;  /* 0x0000000000007948 */ /* 0x000fea0003800000 */
[----:B------:R-:W-:-:S04]  /*0b60*/  UIADD3 UR19, UR4, 0x80, URZ ;  /* 0x0000008004137890 */ /* 0x000fc8000fffe03f */
[----:B------:R-:W-:-:S04]  /*0b70*/  UIADD3 UR18, UP0, UR19, UR20, URZ ;  /* 0x0000001413127290 */ /* 0x000fc8000ff1e03f */
[----:B------:R-:W-:Y:S01]  /*0b80*/  ULEA.HI.X.SX32 UR19, UR19, UR21, 0x1, UP0 ;  /* 0x0000001513137291 */ /* 0x000fe200080f0e3f */
[----:B------:R-:W-:Y:S11]  /*0b90*/  @P0 BRA `(.L_x_28) ;  /* 0x0000000000280947 */ /* 0x000ff60003800000 */
[----:B-123--:R-:W1:Y:S01]  /*0ba0*/  S2R R2, SR_LANEID ;  /* 0x0000000000027919 */ /* 0x00ee620000000000 */
[----:B------:R-:W-:Y:S05]  /*0bb0*/  WARPSYNC.ALL ;  /* 0x0000000000007948 */ /* 0x000fea0003800000 */
[----:B-1----:R-:W-:-:S05]  /*0bc0*/  IMAD.SHL.U32 R8, R2, 0x4, RZ ;  /* 0x0000000402087824 */ /* 0x002fca00078e00ff */
[----:B------:R-:W1:Y:S01]  /*0bd0*/  LDS R7, [R8+UR7] ;  /* 0x0000000708077984 */ /* 0x000e620008000800 */
[----:B------:R-:W-:-:S05]  /*0be0*/  IADD3 R2, P1, R8, UR18, RZ ;  /* 0x0000001208027c10 */ /* 0x000fca000ff3e0ff */
[----:B------:R-:W-:-:S05]  /*0bf0*/  IMAD.X R3, RZ, RZ, UR19, P1 ;  /* 0x00000013ff037e24 */ /* 0x000fca00088e06ff */
[----:B-1----:R4:W2:Y:S01]  /*0c00*/  ATOMG.E.EXCH.STRONG.GPU PT, RZ, [R2], R7 ;  /* 0x0000000702ff73a8 */ /* 0x0028a200041ee100 */
[----:B------:R-:W-:-:S04]  /*0c10*/  DEPBAR {5,4,3,2,1,0} ;  /* 0x0000003f0000791a */ /* 0x000fc80000000000 */
[----:B------:R4:W-:Y:S01]  /*0c20*/  UTMACCTL.IV [UR18] ;  /* 0x00000000120079b9 */ /* 0x0009e20008000000 */
[----:B------:R-:W-:Y:S01]  /*0c30*/  NOP ;  /* 0x0000000000007918 */ /* 0x000fe20000000000 */
.L_x_28:
[----:B------:R-:W-:Y:S05]  /*0c40*/  @P0 BRA `(.L_x_29) ;  /* 0x00000000000c0947 */ /* 0x000fea0003800000 */
[----:B------:R0:W-:Y:S01]  /*0c50*/  UTMACMDFLUSH ;  /* 0x00000000000079b7 */ /* 0x0001e20000000000 */
[----:B------:R-:W-:Y:S05]  /*0c60*/  @P0 BRA `(.L_x_29) ;  /* 0x0000000000040947 */ /* 0x000fea0003800000 */
[----:B------:R-:W-:-:S04]  /*0c70*/  DEPBAR.LE SB0, 0x0 ;  /* 0x000080000000791a */ /* 0x000fc80000000000 */
.L_x_29:
[----:B------:R-:W-:Y:S05]  /*0c80*/  WARPSYNC.ALL ;  /* 0x0000000000007948 */ /* 0x000fea0003800000 */
[----:B--2---:R-:W-:Y:S06]  /*0c90*/  BAR.SYNC.DEFER_BLOCKING 0x0 ;  /* 0x0000000000007b1d */ /* 0x004fec0000010000 */
[----:B------:R-:W-:Y:S02]  /*0ca0*/  BSSY B2, `(.L_x_30) ;  /* 0x000000b000027945 */ /* 0x000fe40003800000 */
[----:B------:R-:W-:Y:S06]  /*0cb0*/  BAR.SYNC.DEFER_BLOCKING 0x0 ;  /* 0x0000000000007b1d */ /* 0x000fec0000010000 */
[----:B------:R2:W-:Y:S01]  /*0cc0*/  @!P0 STS [R14], RZ ;  /* 0x000000ff0e008388 */ /* 0x0005e20000000800 */
[----:B------:R-:W-:Y:S01]  /*0cd0*/  NOP ;  /* 0x0000000000007918 */ /* 0x000fe20000000000 */
[----:B------:R-:W-:Y:S05]  /*0ce0*/  @P2 BRA `(.L_x_31) ;  /* 0x0000000000182947 */ /* 0x000fea0003800000 */
[----:B-1-34-:R-:W1:Y:S01]  /*0cf0*/  LDS R2, [UR7+0x8] ;  /* 0x00000807ff027984 */ /* 0x01ae620008000800 */
[----:B------:R-:W3:Y:S01]  /*0d00*/  LDC.64 R8, c[0x0][0x220] ;  /* 0x00008800ff087b82 */ /* 0x000ee20000000a00 */
[----:B------:R-:W-:Y:S02]  /*0d10*/  IMAD.MOV.U32 R3, RZ, RZ, 0x70 ;  /* 0x00000070ff037424 */ /* 0x000fe400078e00ff */
[----:B---3--:R3:W-:Y:S03]  /*0d20*/  STS.64 [UR7], R8 ;  /* 0x00000008ff007988 */ /* 0x0087e60008000a07 */
[----:B-1----:R-:W-:-:S05]  /*0d30*/  LOP3.LUT R2, R2, 0x10, R3, 0xd8, !PT ;  /* 0x0000001002027812 */ /* 0x002fca00078ed803 */
[----:B------:R3:W-:Y:S02]  /*0d40*/  STS [UR7+0x8], R2 ;  /* 0x00000802ff007988 */ /* 0x0007e40008000807 */
.L_x_31:
[----:B----4-:R-:W-:Y:S05]  /*0d50*/  BSYNC B2 ;  /* 0x0000000000027941 */ /* 0x010fea0003800000 */
.L_x_30:
[----:B------:R-:W-:Y:S04]  /*0d60*/  BSSY B3, `(.L_x_32) ;  /* 0x0000011000037945 */ /* 0x000fe80003800000 */
[----:B------:R-:W-:Y:S04]  /*0d70*/  BSSY B2, `(.L_x_33) ;  /* 0x000000e000027945 */ /* 0x000fe80003800000 */
[----:B------:R-:W-:Y:S05]  /*0d80*/  @P2 BRA `(.L_x_34) ;  /* 0x0000000000242947 */ /* 0x000fea0003800000 */
[----:B-1-3--:R-:W1:Y:S01]  /*0d90*/  LDS R2, [UR7+0x34] ;  /* 0x00003407ff027984 */ /* 0x00ae620008000800 */
[----:B------:R-:W-:-:S05]  /*0da0*/  IMAD.MOV.U32 R3, RZ, RZ, 0x3f000000 ;  /* 0x3f000000ff037424 */ /* 0x000fca00078e00ff */
[----:B-1----:R-:W-:-:S05]  /*0db0*/  LOP3.LUT R2, R2, 0xff000000, R3, 0xb8, !PT ;  /* 0xff00000002027812 */ /* 0x002fca00078eb803 */
[----:B------:R1:W-:Y:S01]  /*0dc0*/  STS [UR7+0x34], R2 ;  /* 0x00003402ff007988 */ /* 0x0003e20008000807 */
[----:B------:R-:W-:Y:S05]  /*0dd0*/  @P2 BRA `(.L_x_35) ;  /* 0x00000000001c2947 */ /* 0x000fea0003800000 */
[----:B-1----:R-:W1:Y:S01]  /*0de0*/  LDS R2, [UR7+0x38] ;  /* 0x00003807ff027984 */ /* 0x002e620008000800 */
[----:B------:R-:W-:-:S05]  /*0df0*/  IMAD.MOV.U32 R3, RZ, RZ, 0x3f ;  /* 0x0000003fff037424 */ /* 0x000fca00078e00ff */
[----:B-1----:R-:W-:-:S05]  /*0e00*/  LOP3.LUT R2, R2, 0xff, R3, 0xb8, !PT ;  /* 0x000000ff02027812 */ /* 0x002fca00078eb803 */
[----:B------:R4:W-:Y:S02]  /*0e10*/  STS [UR7+0x38], R2 ;  /* 0x00003802ff007988 */ /* 0x0009e40008000807 */
.L_x_34:
[----:B------:R-:W-:Y:S05]  /*0e20*/  @P2 BREAK B2 ;  /* 0x0000000000022942 */ /* 0x000fea0003800000 */
[----:B------:R-:W-:Y:S05]  /*0e30*/  @P2 BRA `(.L_x_36) ;  /* 0x00000000000c2947 */ /* 0x000fea0003800000 */
[----:B------:R1:W-:Y:S02]  /*0e40*/  STS [UR7+0x20], R5 ;  /* 0x00002005ff007988 */ /* 0x0003e40008000807 */
.L_x_35:
[----:B------:R-:W-:Y:S05]  /*0e50*/  BSYNC B2 ;  /* 0x0000000000027941 */ /* 0x000fea0003800000 */
.L_x_33:
[----:B------:R1:W-:Y:S02]  /*0e60*/  @!P2 STS [UR7+0x24], R4 ;  /* 0x00002404ff00a988 */ /* 0x0003e40008000807 */
.L_x_36:
[----:B------:R-:W-:Y:S05]  /*0e70*/  BSYNC B3 ;  /* 0x0000000000037941 */ /* 0x000fea0003800000 */
.L_x_32:
[----:B------:R-:W-:Y:S05]  /*0e80*/  WARPSYNC.ALL ;  /* 0x0000000000007948 */ /* 0x000fea0003800000 */
[----:B------:R-:W-:Y:S04]  /*0e90*/  BSSY B3, `(.L_x_37) ;  /* 0x000000e000037945 */ /* 0x000fe80003800000 */
[----:B------:R-:W-:Y:S05]  /*0ea0*/  @P2 BRA `(.L_x_38) ;  /* 0x0000000000302947 */ /* 0x000fea0003800000 */
[----:B------:R-:W5:Y:S01]  /*0eb0*/  LDS R3, [UR7+0x34] ;  /* 0x00003407ff037984 */ /* 0x000f620008000800 */
[----:B-1----:R-:W1:Y:S03]  /*0ec0*/  LDC.64 R4, c[0x0][0x248] ;  /* 0x00009200ff047b82 */ /* 0x002e660000000a00 */
[----:B---34-:R-:W3:Y:S01]  /*0ed0*/  LDS R2, [UR7+0x1c] ;  /* 0x00001c07ff027984 */ /* 0x018ee20008000800 */
[C---:B-1----:R-:W-:Y:S01]  /*0ee0*/  SHF.L.U64.HI R5, R4.reuse, 0x1, R5 ;  /* 0x0000000104057819 */ /* 0x042fe20000010205 */
[----:B------:R-:W-:-:S03]  /*0ef0*/  IMAD.SHL.U32 R4, R4, 0x2, RZ ;  /* 0x0000000204047824 */ /* 0x000fc600078e00ff */
[--C-:B------:R-:W-:Y:S02]  /*0f00*/  SHF.R.U32.HI R7, RZ, 0x4, R5.reuse ;  /* 0x00000004ff077819 */ /* 0x100fe40000011605 */
[----:B------:R-:W-:-:S05]  /*0f10*/  SHF.R.U64 R4, R4, 0x4, R5 ;  /* 0x0000000404047819 */ /* 0x000fca0000001205 */
[----:B------:R1:W-:Y:S01]  /*0f20*/  STS [UR7+0xc], R4 ;  /* 0x00000c04ff007988 */ /* 0x0003e20008000807 */
[----:B-----5:R-:W-:Y:S02]  /*0f30*/  LOP3.LUT R3, R3, 0x7, RZ, 0xb8, !PT ;  /* 0x0000000703037812 */ /* 0x020fe400078eb8ff */
[----:B---3--:R-:W-:-:S03]  /*0f40*/  LOP3.LUT R2, R2, 0xf, R7, 0xb8, !PT ;  /* 0x0000000f02027812 */ /* 0x008fc600078eb807 */
[----:B------:R1:W-:Y:S04]  /*0f50*/  STS [UR7+0x34], R3 ;  /* 0x00003403ff007988 */ /* 0x0003e80008000807 */
[----:B------:R1:W-:Y:S02]  /*0f60*/  STS [UR7+0x1c], R2 ;  /* 0x00001c02ff007988 */ /* 0x0003e40008000807 */
.L_x_38:
[----:B------:R-:W-:Y:S05]  /*0f70*/  BSYNC B3 ;  /* 0x0000000000037941 */ /* 0x000fea0003800000 */
.L_x_37:
[----:B------:R-:W-:Y:S04]  /*0f80*/  BSSY B3, `(.L_x_39) ;  /* 0x000001a000037945 */ /* 0x000fe80003800000 */
[----:B------:R-:W-:Y:S04]  /*0f90*/  BSSY B4, `(.L_x_40) ;  /* 0x0000015000047945 */ /* 0x000fe80003800000 */
[----:B------:R-:W-:Y:S05]  /*0fa0*/  @P2 BRA `(.L_x_41) ;  /* 0x0000000000202947 */ /* 0x000fea0003800000 */
[----:B-1-34-:R-:W1:Y:S02]  /*0fb0*/  LDS R2, [UR7+0x34] ;  /* 0x00003407ff027984 */ /* 0x01ae640008000800 */
[----:B-1----:R-:W-:-:S05]  /*0fc0*/  LOP3.LUT R2, R2, 0x38, RZ, 0xb8, !PT ;  /* 0x0000003802027812 */ /* 0x002fca00078eb8ff */
[----:B------:R1:W-:Y:S01]  /*0fd0*/  STS [UR7+0x34], R2 ;  /* 0x00003402ff007988 */ /* 0x0003e20008000807 */
[----:B------:R-:W-:Y:S05]  /*0fe0*/  @P2 BRA `(.L_x_42) ;  /* 0x0000000000202947 */ /* 0x000fea0003800000 */
[----:B-1----:R-:W1:Y:S01]  /*0ff0*/  LDS R2, [UR7+0x8] ;  /* 0x00000807ff027984 */ /* 0x002e620008000800 */
[----:B------:R-:W-:-:S05]  /*1000*/  IMAD.MOV.U32 R3, RZ, RZ, 0x780 ;  /* 0x00000780ff037424 */ /* 0x000fca00078e00ff */
[----:B-1----:R-:W-:-:S05]  /*1010*/  LOP3.LUT R2, R2, 0x300, R3, 0xd8, !PT ;  /* 0x0000030002027812 */ /* 0x002fca00078ed803 */
[----:B------:R1:W-:Y:S02]  /*1020*/  STS [UR7+0x8], R2 ;  /* 0x00000802ff007988 */ /* 0x0003e40008000807 */
.L_x_41:
[----:B------:R-:W-:Y:S05]  /*1030*/  @P2 BRA `(.L_x_43) ;  /* 0x0000000000282947 */ /* 0x000fea0003800000 */
[----:B-1-34-:R-:W1:Y:S02]  /*1040*/  LDS R2, [UR7+0x8] ;  /* 0x00000807ff027984 */ /* 0x01ae640008000800 */
[----:B-1----:R-:W-:-:S05]  /*1050*/  LOP3.LUT R2, R2, 0x1800, RZ, 0xb8, !PT ;  /* 0x0000180002027812 */ /* 0x002fca00078eb8ff */
[----:B------:R3:W-:Y:S02]  /*1060*/  STS [UR7+0x8], R2 ;  /* 0x00000802ff007988 */ /* 0x0007e40008000807 */
.L_x_42:
[----:B------:R-:W-:Y:S05]  /*1070*/  @P2 BREAK B4 ;  /* 0x0000000000042942 */ /* 0x000fea0003800000 */
[----:B------:R-:W-:Y:S05]  /*1080*/  @P2 BRA `(.L_x_44) ;  /* 0x0000000000242947 */ /* 0x000fea0003800000 */
[----:B-1-3--:R-:W1:Y:S01]  /*1090*/  LDS R2, [UR7+0x8] ;  /* 0x00000807ff027984 */ /* 0x00ae620008000800 */
[----:B------:R-:W-:-:S05]  /*10a0*/  IMAD.MOV.U32 R3, RZ, RZ, 0x6000 ;  /* 0x00006000ff037424 */ /* 0x000fca00078e00ff */
[----:B-1----:R-:W-:-:S04]  /*10b0*/  LOP3.LUT R2, R2, 0x6000, R3, 0xd8, !PT ;  /* 0x0000600002027812 */ /* 0x002fc800078ed803 */
[----:B------:R-:W-:-:S05]  /*10c0*/  LOP3.LUT R2, R2, 0x400000, RZ, 0xb8, !PT ;  /* 0x0040000002027812 */ /* 0x000fca00078eb8ff */
[----:B------:R1:W-:Y:S02]  /*10d0*/  STS [UR7+0x8], R2 ;  /* 0x00000802ff007988 */ /* 0x0003e40008000807 */
.L_x_43:
[----:B------:R-:W-:Y:S05]  /*10e0*/  BSYNC B4 ;  /* 0x0000000000047941 */ /* 0x000fea0003800000 */
.L_x_40:
[----:B-1-34-:R-:W1:Y:S02]  /*10f0*/  @!P2 LDS R2, [UR7+0x8] ;  /* 0x00000807ff02a984 */ /* 0x01ae640008000800 */
[----:B-1----:R-:W-:-:S05]  /*1100*/  @!P2 LOP3.LUT R2, R2, 0x8000, RZ, 0xb8, !PT ;  /* 0x000080000202a812 */ /* 0x002fca00078eb8ff */
[----:B------:R4:W-:Y:S02]  /*1110*/  @!P2 STS [UR7+0x8], R2 ;  /* 0x00000802ff00a988 */ /* 0x0009e40008000807 */
.L_x_44:
[----:B------:R-:W-:Y:S05]  /*1120*/  BSYNC B3 ;  /* 0x0000000000037941 */ /* 0x000fea0003800000 */
.L_x_39:
[----:B------:R-:W-:Y:S05]  /*1130*/  WARPSYNC.ALL ;  /* 0x0000000000007948 */ /* 0x000fea0003800000 */
[----:B------:R-:W-:Y:S01]  /*1140*/  UIADD3 UR4, UR4, 0x100, URZ ;  /* 0x0000010004047890 */ /* 0x000fe2000fffe03f */
[----:B------:R-:W-:Y:S01]  /*1150*/  ISETP.GE.AND P1, PT, R15, 0x1, PT ;  /* 0x000000010f00780c */ /* 0x000fe20003f26270 */
[----:B------:R-:W-:Y:S01]  /*1160*/  IMAD.MOV.U32 R24, RZ, RZ, RZ ;  /* 0x000000ffff187224 */ /* 0x000fe200078e00ff */
[----:B------:R-:W-:Y:S01]  /*1170*/  SHF.R.U32.HI R7, RZ, 0x5, R0 ;  /* 0x00000005ff077819 */ /* 0x000fe20000011600 */
[----:B------:R-:W-:-:S04]  /*1180*/  UIADD3 UR20, UP0, UR4, UR20, URZ ;  /* 0x0000001404147290 */ /* 0x000fc8000ff1e03f */
[----:B------:R-:W-:Y:S01]  /*1190*/  ULEA.HI.X.SX32 UR21, UR4, UR21, 0x1, UP0 ;  /* 0x0000001504157291 */ /* 0x000fe200080f0e3f */
[----:B------:R-:W-:Y:S11]  /*11a0*/  @P0 BRA `(.L_x_45) ;  /* 0x0000000000280947 */ /* 0x000ff60003800000 */
[----:B-1-34-:R-:W1:Y:S01]  /*11b0*/  S2R R2, SR_LANEID ;  /* 0x0000000000027919 */ /* 0x01ae620000000000 */
[----:B------:R-:W-:Y:S05]  /*11c0*/  WARPSYNC.ALL ;  /* 0x0000000000007948 */ /* 0x000fea0003800000 */
[----:B-1----:R-:W-:-:S05]  /*11d0*/  IMAD.SHL.U32 R4, R2, 0x4, RZ ;  /* 0x0000000402047824 */ /* 0x002fca00078e00ff */
[----:B------:R-:W1:Y:S01]  /*11e0*/  LDS R5, [R4+UR7] ;  /* 0x0000000704057984 */ /* 0x000e620008000800 */
[----:B------:R-:W-:-:S05]  /*11f0*/  IADD3 R2, P3, R4, UR20, RZ ;  /* 0x0000001404027c10 */ /* 0x000fca000ff7e0ff */
[----:B------:R-:W-:-:S05]  /*1200*/  IMAD.X R3, RZ, RZ, UR21, P3 ;  /* 0x00000015ff037e24 */ /* 0x000fca00098e06ff */
[----:B-1----:R1:W3:Y:S01]  /*1210*/  ATOMG.E.EXCH.STRONG.GPU PT, RZ, [R2], R5 ;  /* 0x0000000502ff73a8 */ /* 0x0022e200041ee100 */
[----:B------:R-:W-:-:S04]  /*1220*/  DEPBAR {5,4,3,2,1,0} ;  /* 0x0000003f0000791a */ /* 0x000fc80000000000 */
[----:B------:R1:W-:Y:S01]  /*1230*/  UTMACCTL.IV [UR20] ;  /* 0x00000000140079b9 */ /* 0x0003e20008000000 */
[----:B------:R-:W-:Y:S01]  /*1240*/  NOP ;  /* 0x0000000000007918 */ /* 0x000fe20000000000 */
.L_x_45:
[----:B------:R-:W-:Y:S05]  /*1250*/  @P0 BRA `(.L_x_46) ;  /* 0x00000000000c0947 */ /* 0x000fea0003800000 */
[----:B------:R0:W-:Y:S01]  /*1260*/  UTMACMDFLUSH ;  /* 0x00000000000079b7 */ /* 0x0001e20000000000 */
[----:B------:R-:W-:Y:S05]  /*1270*/  @P0 BRA `(.L_x_46) ;  /* 0x0000000000040947 */ /* 0x000fea0003800000 */
[----:B------:R-:W-:-:S04]  /*1280*/  DEPBAR.LE SB0, 0x0 ;  /* 0x000080000000791a */ /* 0x000fc80000000000 */
.L_x_46:
[----:B------:R-:W-:Y:S05]  /*1290*/  WARPSYNC.ALL ;  /* 0x0000000000007948 */ /* 0x000fea0003800000 */
[----:B---3--:R-:W-:Y:S01]  /*12a0*/  BAR.SYNC.DEFER_BLOCKING 0x0 ;  /* 0x0000000000007b1d */ /* 0x008fe20000010000 */
[----:B------:R-:W-:Y:S01]  /*12b0*/  R2UR UR22, R7 ;  /* 0x00000000071672ca */ /* 0x000fe200000e0000 */
[----:B------:R-:W-:Y:S01]  /*12c0*/  USHF.L.U32 UR23, UR32, 0x8, URZ ;  /* 0x0000000820177899 */ /* 0x000fe2000800063f */
[----:B------:R-:W-:Y:S01]  /*12d0*/  IMAD.MOV.U32 R25, RZ, RZ, RZ ;  /* 0x000000ffff197224 */ /* 0x000fe200078e00ff */
[----:B------:R-:W-:Y:S01]  /*12e0*/  USHF.L.U32 UR11, UR33, 0x6, URZ ;  /* 0x00000006210b7899 */ /* 0x000fe2000800063f */
[----:B------:R-:W-:Y:S01]  /*12f0*/  CS2R R26, SRZ ;  /* 0x00000000001a7805 */ /* 0x000fe2000001ff00 */
[----:B------:R-:W-:Y:S01]  /*1300*/  VOTEU.ALL UP0, P2 ;  /* 0x00000000003f7886 */ /* 0x000fe20001000000 */
[----:B------:R-:W-:Y:S01]  /*1310*/  UMOV UR4, 0x1 ;  /* 0x0000000100047882 */ /* 0x000fe20000000000 */
[----:B------:R-:W-:Y:S01]  /*1320*/  VOTEU.ALL UP1, P2 ;  /* 0x00000000003f7886 */ /* 0x000fe20001020000 */
[----:B------:R-:W-:-:S02]  /*1330*/  CS2R R28, SRZ ;  /* 0x00000000001c7805 */ /* 0x000fc4000001ff00 */
[----:B------:R-:W-:Y:S01]  /*1340*/  CS2R R30, SRZ ;  /* 0x00000000001e7805 */ /* 0x000fe2000001ff00 */
[----:B------:R-:W-:-:S04]  /*1350*/  @!UP0 UIADD3 UR8, -UR4, 0x100000, URZ ;  /* 0x0010000004088890 */ /* 0x000fc8000fffe13f */
[----:B------:R-:W-:Y:S02]  /*1360*/  @!UP0 USHF.L.U32 UR9, UR8, 0xb, URZ ;  /* 0x0000000b08098899 */ /* 0x000fe4000800063f */
[----:B------:R-:W-:Y:S01]  /*1370*/  @!UP0 USHF.L.U32 UR8, UR8, 0x1, URZ ;  /* 0x0000000108088899 */ /* 0x000fe2000800063f */
[----:B------:R-:W-:Y:S01]  /*1380*/  CS2R R32, SRZ ;  /* 0x0000000000207805 */ /* 0x000fe2000001ff00 */
[----:B------:R-:W-:-:S04]  /*1390*/  @!UP0 UIADD3 UR4, -UR4, 0x100000, URZ ;  /* 0x0010000004048890 */ /* 0x000fc8000fffe13f */
[----:B------:R-:W-:Y:S02]  /*13a0*/  @!UP0 USHF.L.U32 UR5, UR4, 0xb, URZ ;  /* 0x0000000b04058899 */ /* 0x000fe4000800063f */
[----:B------:R-:W-:Y:S01]  /*13b0*/  @!UP0 USHF.L.U32 UR4, UR4, 0x1, URZ ;  /* 0x0000000104048899 */ /* 0x000fe2000800063f */
[----:B------:R-:W-:Y:S01]  /*13c0*/  CS2R R34, SRZ ;  /* 0x0000000000227805 */ /* 0x000fe2000001ff00 */
[----:B------:R-:W-:Y:S01]  /*13d0*/  VOTEU.ALL UP0, P2 ;  /* 0x00000000003f7886 */ /* 0x000fe20001000000 */
[----:B------:R-:W-:Y:S02]  /*13e0*/  CS2R R36, SRZ ;  /* 0x0000000000247805 */ /* 0x000fe4000001ff00 */
[----:B------:R-:W-:Y:S02]  /*13f0*/  CS2R R38, SRZ ;  /* 0x0000000000267805 */ /* 0x000fe4000001ff00 */
[----:B------:R-:W-:Y:S02]  /*1400*/  CS2R R40, SRZ ;  /* 0x0000000000287805 */ /* 0x000fe4000001ff00 */
[----:B------:R-:W-:-:S02]  /*1410*/  CS2R R42, SRZ ;  /* 0x00000000002a7805 */ /* 0x000fc4000001ff00 */
[----:B------:R-:W-:Y:S02]  /*1420*/  CS2R R44, SRZ ;  /* 0x00000000002c7805 */ /* 0x000fe4000001ff00 */
[----:B------:R-:W-:Y:S02]  /*1430*/  CS2R R46, SRZ ;  /* 0x00000000002e7805 */ /* 0x000fe4000001ff00 */
[----:B------:R-:W-:Y:S02]  /*1440*/  CS2R R48, SRZ ;  /* 0x0000000000307805 */ /* 0x000fe4000001ff00 */
[----:B------:R-:W-:Y:S01]  /*1450*/  CS2R R50, SRZ ;  /* 0x0000000000327805 */ /* 0x000fe2000001ff00 */
[----:B------:R-:W3:Y:S02]  /*1460*/  FENCE.VIEW.ASYNC.S ;  /* 0x00000000000073c6 */ /* 0x000ee40000000000 */
[----:B---3--:R3:W4:Y:S02]  /*1470*/  @!UP0 SYNCS.EXCH.64 URZ, [UR7+0x28000], UR8 ;  /* 0x02800008073f85b2 */ /* 0x0087240008000100 */
[----:B----4-:R-:W-:Y:S01]  /*1480*/  BAR.SYNC.DEFER_BLOCKING 0x0 ;  /* 0x0000000000007b1d */ /* 0x010fe20000010000 */
[----:B------:R-:W-:-:S02]  /*1490*/  CS2R R52, SRZ ;  /* 0x0000000000347805 */ /* 0x000fc4000001ff00 */
[----:B------:R-:W-:Y:S02]  /*14a0*/  CS2R R54, SRZ ;  /* 0x0000000000367805 */ /* 0x000fe4000001ff00 */
[----:B------:R-:W-:Y:S02]  /*14b0*/  CS2R R56, SRZ ;  /* 0x0000000000387805 */ /* 0x000fe4000001ff00 */
[----:B------:R-:W-:Y:S02]  /*14c0*/  CS2R R58, SRZ ;  /* 0x00000000003a7805 */ /* 0x000fe4000001ff00 */
[----:B------:R-:W-:Y:S02]  /*14d0*/  CS2R R60, SRZ ;  /* 0x00000000003c7805 */ /* 0x000fe4000001ff00 */
[----:B------:R-:W-:Y:S02]  /*14e0*/  CS2R R62, SRZ ;  /* 0x00000000003e7805 */ /* 0x000fe4000001ff00 */
        /* <DEDUP_REMOVED lines=11> */
[----:B------:R-:W-:Y:S01]  /*15a0*/  CS2R R86, SRZ ;  /* 0x0000000000567805 */ /* 0x000fe2000001ff00 */
[----:B------:R3:W4:Y:S01]  /*15b0*/  @!UP1 SYNCS.EXCH.64 URZ, [UR7+0x28008], UR4 ;  /* 0x02800804073f95b2 */ /* 0x0007220008000100 */
[----:B------:R-:W-:Y:S05]  /*15c0*/  @!P1 BRA `(.L_x_47) ;  /* 0x0000000400d49947 */ /* 0x000fea0003800000 */
        /* <DEDUP_REMOVED lines=31> */
[----:B------:R-:W-:Y:S01]  /*17c0*/  CS2R R86, SRZ ;  /* 0x0000000000567805 */ /* 0x000fe2000001ff00 */
[----:B---3--:R-:W-:Y:S01]  /*17d0*/  UMOV UR4, URZ ;  /* 0x0000003f00047c82 */ /* 0x008fe20008000000 */
[----:B------:R-:W-:-:S05]  /*17e0*/  UMOV UR27, URZ ;  /* 0x0000003f001b7c82 */ /* 0x000fca0008000000 */
.L_x_49:
[----:B----4-:R-:W-:Y:S01]  /*17f0*/  BAR.SYNC.DEFER_BLOCKING 0x0 ;  /* 0x0000000000007b1d */ /* 0x010fe20000010000 */
[----:B------:R-:W-:Y:S01]  /*1800*/  ULEA UR29, UR4, UR7, 0x3 ;  /* 0x00000007041d7291 */ /* 0x000fe2000f8e183f */
[----:B-1----:R-:W-:Y:S01]  /*1810*/  @!P2 IMAD.MOV.U32 R2, RZ, RZ, 0x14000 ;  /* 0x00014000ff02a424 */ /* 0x002fe200078e00ff */
[----:B------:R-:W-:Y:S01]  /*1820*/  ELECT P0, URZ, PT ;  /* 0x00000000003f782f */ /* 0x000fe20003800000 */
[----:B------:R-:W-:-:S03]  /*1830*/  ULEA UR5, UR4, UR7, 0xe ;  /* 0x0000000704057291 */ /* 0x000fc6000f8e703f */
[----:B------:R-:W-:Y:S01]  /*1840*/  ISETP.LT.U32.AND P0, PT, R6, 0x40, P0 ;  /* 0x000000400600780c */ /* 0x000fe20000701070 */
[----:B------:R-:W-:Y:S02]  /*1850*/  ULOP3.LUT UR8, UR22, 0x1, URZ, 0xc0, !UPT ;  /* 0x0000000116087892 */ /* 0x000fe4000f8ec03f */
[----:B------:R-:W-:Y:S02]  /*1860*/  UIADD3 UR6, UR5, 0x20000, URZ ;  /* 0x0002000005067890 */ /* 0x000fe4000fffe03f */
[----:B------:R-:W-:Y:S02]  /*1870*/  ULEA UR10, UR8, UR27, 0x6 ;  /* 0x0000001b080a7291 */ /* 0x000fe4000f8e303f */
[----:B------:R-:W-:Y:S01]  /*1880*/  ULEA UR8, UR8, UR6, 0xd ;  /* 0x0000000608087291 */ /* 0x000fe2000f8e683f */
[----:B------:R-:W-:Y:S01]  /*1890*/  ELECT P1, URZ, PT ;  /* 0x00000000003f782f */ /* 0x000fe20003820000 */
[----:B------:R-:W-:-:S04]  /*18a0*/  ULEA UR28, UR4, UR7, 0x10 ;  /* 0x00000007041c7291 */ /* 0x000fc8000f8e803f */
[----:B------:R-:W-:Y:S01]  /*18b0*/  VOTEU.ANY UP0, P0 ;  /* 0x00000000003f7886 */ /* 0x000fe20000000100 */
[----:B------:R-:W-:Y:S01]  /*18c0*/  VOTEU.ANY UP2, P0 ;  /* 0x00000000003f7886 */ /* 0x000fe20000040100 */
[----:B------:R-:W-:Y:S01]  /*18d0*/  ISETP.LT.U32.AND P1, PT, R6, 0x80, P1 ;  /* 0x000000800600780c */ /* 0x000fe20000f21070 */
[----:B------:R-:W-:Y:S01]  /*18e0*/  ULOP3.LUT UR26, UR22, 0x3, URZ, 0xc0, !UPT ;  /* 0x00000003161a7892 */ /* 0x000fe2000f8ec03f */
[----:B------:R1:W-:Y:S01]  /*18f0*/  @!P2 SYNCS.ARRIVE.TRANS64 RZ, [UR29+0x28000], R2 ;  /* 0x02800002ffffa9a7 */ /* 0x0003e2000800001d */
[----:B------:R-:W-:Y:S01]  /*1900*/  @UP0 UIADD3 UR9, UR29, 0x28000, URZ ;  /* 0x000280001d090890 */ /* 0x000fe2000fffe03f */
[----:B------:R-:W-:Y:S01]  /*1910*/  @UP0 UMOV UR12, UR16 ;  /* 0x00000010000c0c82 */ /* 0x000fe20008000000 */
[----:B------:R-:W-:Y:S01]  /*1920*/  @UP0 UMOV UR13, UR17 ;  /* 0x00000011000d0c82 */ /* 0x000fe20008000000 */
[----:B------:R-:W-:Y:S01]  /*1930*/  BAR.SYNC.DEFER_BLOCKING 0x0 ;  /* 0x0000000000007b1d */ /* 0x000fe20000010000 */
[----:B------:R-:W-:Y:S02]  /*1940*/  ULEA UR24, UR26, UR28, 0xe ;  /* 0x0000001c1a187291 */ /* 0x000fe4000f8e703f */
[----:B------:R-:W-:Y:S01]  /*1950*/  ULEA UR26, UR26, UR23, 0x6 ;  /* 0x000000171a1a7291 */ /* 0x000fe2000f8e303f */
[----:B-1----:R-:W-:-:S03]  /*1960*/  SHF.L.U32 R2, R10, 0x1f, RZ ;  /* 0x0000001f0a027819 */ /* 0x002fc600000006ff */
[----:B------:R-:W-:Y:S01]  /*1970*/  VOTEU.ANY UP1, P1 ;  /* 0x00000000003f7886 */ /* 0x000fe20000820100 */
[----:B------:R-:W-:-:S04]  /*1980*/  VOTEU.ANY UP3, P1 ;  /* 0x00000000003f7886 */ /* 0x000fc80000860100 */
[----:B------:R-:W-:Y:S01]  /*1990*/  @UP1 UIADD3 UR25, UR29, 0x28000, URZ ;  /* 0x000280001d191890 */ /* 0x000fe2000fffe03f */
[----:B------:R-:W-:Y:S01]  /*19a0*/  @UP1 UMOV UR14, UR18 ;  /* 0x00000012000e1c82 */ /* 0x000fe20008000000 */
[----:B------:R-:W-:Y:S01]  /*19b0*/  @UP1 UMOV UR15, UR19 ;  /* 0x00000013000f1c82 */ /* 0x000fe20008000000 */
[----:B------:R1:W-:Y:S01]  /*19c0*/  @UP2 UTMALDG.2D [UR8], [UR12] ;  /* 0x000000080c0025b4 */ /* 0x0003e20008008000 */
[----:B------:R3:W-:Y:S06]  /*19d0*/  MEMBAR.ALL.CTA ;  /* 0x0000000000007992 */ /* 0x0007ec0000008000 */
[----:B---3--:R-:W3:Y:S02]  /*19e0*/  FENCE.VIEW.ASYNC.S ;  /* 0x00000000000073c6 */ /* 0x008ee40000000000 */
[----:B---3--:R-:W-:Y:S06]  /*19f0*/  BAR.SYNC.DEFER_BLOCKING 0x0 ;  /* 0x0000000000007b1d */ /* 0x008fec0000010000 */
[----:B------:R1:W-:Y:S02]  /*1a00*/  @UP3 UTMALDG.2D [UR24], [UR14] ;  /* 0x000000180e0035b4 */ /* 0x0003e40008008000 */
[----:B------:R-:W-:Y:S06]  /*1a10*/  BAR.SYNC.DEFER_BLOCKING 0x0 ;  /* 0x0000000000007b1d */ /* 0x000fec0000010000 */
[----:B------:R-:W3:Y:S02]  /*1a20*/  SYNCS.PHASECHK.TRANS64.TRYWAIT P0, [UR29+0x28000], R2 ;  /* 0x02800002ff0075a7 */ /* 0x000ee4000800015d */
[----:B-1-3--:R-:W-:Y:S05]  /*1a30*/  @!P0 BRA `(.L_x_48) ;  /* 0x0000000400f08947 */ /* 0x00afea0003800000 */
.L_x_50:
[----:B------:R-:W-:Y:S01]  /*1a40*/  USHF.L.U32 UR5, UR22, 0x9, URZ ;  /* 0x0000000916057899 */ /* 0x000fe2000800063f */
[----:B------:R-:W-:Y:S02]  /*1a50*/  WARPGROUP.DEPBAR.LE gsb0, 0x0 ;  /* 0x00008000000079c5 */ /* 0x000fe40000010000 */
[----:B------:R-:W-:Y:S01]  /*1a60*/  USHF.R.U32.HI UR12, URZ, 0x4, UR6 ;  /* 0x000000043f0c7899 */ /* 0x000fe20008011606 */
[----:B------:R-:W-:Y:S01]  /*1a70*/  WARPGROUP.ARRIVE ;  /* 0x00000000000079c5 */ /* 0x000fe20000000000 */
[----:B------:R-:W-:Y:S01]  /*1a80*/  ULOP3.LUT UR5, UR5, 0x800, URZ, 0xc0, !UPT ;  /* 0x0000080005057892 */ /* 0x000fe2000f8ec03f */
[----:B------:R-:W1:Y:S01]  /*1a90*/  LDC R2, c[0x0][0x230] ;  /* 0x00008c00ff027b82 */ /* 0x000e620000000800 */
[----:B------:R-:W-:Y:S02]  /*1aa0*/  USGXT.U32 UR12, UR12, 0xe ;  /* 0x0000000e0c0c789a */ /* 0x000fe40008000000 */
[----:B------:R-:W-:Y:S01]  /*1ab0*/  ULEA.HI UR5, UR28, UR5, URZ, 0x1c ;  /* 0x000000051c057291 */ /* 0x000fe2000f8fe03f */
[----:B------:R-:W-:Y:S01]  /*1ac0*/  UMOV UR13, 0x40000040 ;  /* 0x40000040000d7882 */ /* 0x000fe20000000000 */
[----:B------:R-:W-:-:S02]  /*1ad0*/  UMOV UR15, 0x40000040 ;  /* 0x40000040000f7882 */ /* 0x000fc40000000000 */
[----:B------:R-:W-:Y:S01]  /*1ae0*/  ULOP3.LUT UR5, UR5, 0x3fff, URZ, 0xc0, !UPT ;  /* 0x00003fff05057892 */ /* 0x000fe2000f8ec03f */
[----:B------:R-:W-:Y:S01]  /*1af0*/  UMOV UR6, URZ ;  /* 0x0000003f00067c82 */ /* 0x000fe20008000000 */
[----:B------:R-:W-:Y:S02]  /*1b00*/  UIADD3 UR27, UR27, 0x80, URZ ;  /* 0x000000801b1b7890 */ /* 0x000fe4000fffe03f */
[----:B------:R-:W-:Y:S02]  /*1b10*/  ULOP3.LUT UR14, UR5, 0x4000000, URZ, 0xfc, !UPT ;  /* 0x04000000050e7892 */ /* 0x000fe4000f8efc3f */
[----:B------:R-:W-:-:S07]  /*1b20*/  UIADD3 UR4, UR4, 0x1, URZ ;  /* 0x0000000104047890 */ /* 0x000fce000fffe03f */
[----:B------:R-:W-:Y:S01]  /*1b30*/  HGMMA.64x128x16.F32 R24, gdesc[UR12].tnspB, R24 ;  /* 0x41e000000c1879f0 */ /* 0x000fe20008700818 */
[----:B------:R-:W-:Y:S02]  /*1b40*/  UIADD3 UR12, UP0, UR12, 0x2, URZ ;  /* 0x000000020c0c7890 */ /* 0x000fe4000ff1e03f */
[----:B------:R-:W-:Y:S01]  /*1b50*/  UIADD3 UR14, UP1, UR5, 0x4000080, URZ ;  /* 0x04000080050e7890 */ /* 0x000fe2000ff3e03f */
[----:B-1----:R-:W-:Y:S02]  /*1b60*/  ISETP.LE.AND P0, PT, R2, UR27, PT ;  /* 0x0000001b02007c0c */ /* 0x002fe4000bf03270 */
[----:B------:R-:W-:Y:S01]  /*1b70*/  UMOV UR5, URZ ;  /* 0x0000003f00057c82 */ /* 0x000fe20008000000 */
[----:B------:R-:W-:Y:S02]  /*1b80*/  UIADD3.X UR15, UR6, 0x40000040, URZ, UP1, !UPT ;  /* 0x40000040060f7890 */ /* 0x000fe40008ffe43f */
[----:B------:R-:W-:Y:S02]  /*1b90*/  UIADD3.X UR13, UR5, 0x40000040, URZ, UP0, !UPT ;  /* 0x40000040050d7890 */ /* 0x000fe400087fe43f */
[----:B------:R-:W-:-:S02]  /*1ba0*/  UIADD3.64 UR30, UR14, 0x80, URZ ;  /* 0x000000800e1e7897 */ /* 0x000fc4000fffe03f */
[----:B------:R-:W-:Y:S02]  /*1bb0*/  UIADD3.64 UR28, UR12, 0x2, URZ ;  /* 0x000000020c1c7897 */ /* 0x000fe4000fffe03f */
[----:B------:R-:W-:-:S04]  /*1bc0*/  UISETP.NE.U32.AND UP0, UPT, UR4, 0x2, UPT ;  /* 0x000000020400788c */ /* 0x000fc8000bf05070 */
[----:B------:R-:W-:Y:S02]  /*1bd0*/  USEL UR5, URZ, 0x1, UP0 ;  /* 0x000000013f057887 */ /* 0x000fe40008000000 */
[----:B------:R-:W-:-:S04]  /*1be0*/  USEL UR4, UR4, URZ, UP0 ;  /* 0x0000003f04047287 */ /* 0x000fc80008000000 */
[----:B------:R-:W-:Y:S01]  /*1bf0*/  LOP3.LUT R10, R10, UR5, RZ, 0x3c, !PT ;  /* 0x000000050a0a7c12 */ /* 0x000fe2000f8e3cff */
[----:B------:R-:W-:-:S12]  /*1c00*/  HGMMA.64x128x16.F32 R24, gdesc[UR12].tnspB, R24 ;  /* 0x41e000000c1879f0 */ /* 0x000fd80008700818 */
[----:B------:R-:W-:Y:S01]  /*1c10*/  HGMMA.64x128x16.F32 R24, gdesc[UR28].tnspB, R24 ;  /* 0x41e000001c1879f0 */ /* 0x000fe20008700818 */
[----:B------:R-:W-:Y:S02]  /*1c20*/  UIADD3.64 UR28, UR12, 0x4, URZ ;  /* 0x000000040c1c7897 */ /* 0x000fe4000fffe03f */
[----:B------:R-:W-:-:S09]  /*1c30*/  UIADD3.64 UR30, UR14, 0x100, URZ ;  /* 0x000001000e1e7897 */ /* 0x000fd2000fffe03f */
        /* <DEDUP_REMOVED lines=8> */
[----:B------:R-:W-:Y:S02]  /*1cc0*/  UIADD3.64 UR30, UR14, 0x280, URZ ;  /* 0x000002800e1e7897 */ /* 0x000fe4000fffe03f */
[----:B------:R-:W-:Y:S02]  /*1cd0*/  UIADD3.64 UR12, UR12, 0x204, URZ ;  /* 0x000002040c0c7897 */ /* 0x000fe4000fffe03f */
[----:B------:R-:W-:-:S05]  /*1ce0*/  UIADD3.64 UR14, UR14, 0x300, URZ ;  /* 0x000003000e0e7897 */ /* 0x000fca000fffe03f */
[----:B------:R-:W-:-:S12]  /*1cf0*/  HGMMA.64x128x16.F32 R24, gdesc[UR28].tnspB, R24 ;  /* 0x41e000001c1879f0 */ /* 0x000fd80008700818 */
[----:B------:R-:W-:Y:S01]  /*1d00*/  HGMMA.64x128x16.F32 R24, gdesc[UR12].tnspB, R24, gsb0 ;  /* 0x41e000000c1879f0 */ /* 0x000fe20008000818 */
[----:B------:R-:W-:Y:S05]  /*1d10*/  @!P0 BRA `(.L_x_49) ;  /* 0xfffffff800b48947 */ /* 0x000fea000383ffff */
.L_x_47:
[----:B------:R-:W-:Y:S02]  /*1d20*/  WARPGROUP.DEPBAR.LE gsb0, 0x0 ;  /* 0x00008000000079c5 */ /* 0x000fe40000010000 */
[----:B----4-:R-:W-:Y:S01]  /*1d30*/  BAR.SYNC.DEFER_BLOCKING 0x0 ;  /* 0x0000000000007b1d */ /* 0x010fe20000010000 */
[C---:B-1----:R-:W-:Y:S01]  /*1d40*/  IMAD.SHL.U32 R2, R0.reuse, 0x80, RZ ;  /* 0x0000008000027824 */ /* 0x042fe200078e00ff */
[----:B------:R-:W-:Y:S01]  /*1d50*/  F2FP.F16.F32.PACK_AB R24, R25, R24 ;  /* 0x000000181918723e */ /* 0x000fe200000000ff */
[----:B------:R-:W-:Y:S01]  /*1d60*/  IMAD.SHL.U32 R3, R0, 0x40, RZ ;  /* 0x0000004000037824 */ /* 0x000fe200078e00ff */
[----:B------:R-:W-:Y:S02]  /*1d70*/  F2FP.F16.F32.PACK_AB R25, R27, R26 ;  /* 0x0000001a1b19723e */ /* 0x000fe400000000ff */
[----:B------:R-:W-:Y:S02]  /*1d80*/  ELECT P0, URZ, PT ;  /* 0x00000000003f782f */ /* 0x000fe40003800000 */
[----:B------:R-:W-:Y:S01]  /*1d90*/  LOP3.LUT R2, R2, 0x4780, RZ, 0xc0, !PT ;  /* 0x0000478002027812 */ /* 0x000fe200078ec0ff */
[----:B------:R-:W-:Y:S01]  /*1da0*/  ULOP3.LUT UR22, UR22, 0x3, URZ, 0xc0, !UPT ;  /* 0x0000000316167892 */ /* 0x000fe2000f8ec03f */
[----:B------:R-:W-:Y:S01]  /*1db0*/  F2FP.F16.F32.PACK_AB R56, R57, R56 ;  /* 0x000000383938723e */ /* 0x000fe200000000ff */
[----:B------:R-:W-:Y:S01]  /*1dc0*/  UMOV UR10, UR11 ;  /* 0x0000000b000a7c82 */ /* 0x000fe20008000000 */
[----:B------:R-:W-:Y:S01]  /*1dd0*/  LOP3.LUT R4, R2, 0x1800, R3, 0xf8, !PT ;  /* 0x0000180002047812 */ /* 0x000fe200078ef803 */
[----:B------:R-:W-:Y:S01]  /*1de0*/  IMAD.SHL.U32 R2, R0, 0x10, RZ ;  /* 0x0000001000027824 */ /* 0x000fe200078e00ff */
[----:B------:R-:W-:Y:S01]  /*1df0*/  F2FP.F16.F32.PACK_AB R26, R29, R28 ;  /* 0x0000001c1d1a723e */ /* 0x000fe200000000ff */
[----:B---3--:R-:W-:Y:S01]  /*1e00*/  ULEA UR8, UR22, UR7, 0xd ;  /* 0x0000000716087291 */ /* 0x008fe2000f8e683f */
[----:B------:R-:W-:Y:S01]  /*1e10*/  F2FP.F16.F32.PACK_AB R27, R31, R30 ;  /* 0x0000001e1f1b723e */ /* 0x000fe200000000ff */
[----:B------:R-:W-:Y:S01]  /*1e20*/  ULEA UR9, UR22, UR23, 0x6 ;  /* 0x0000001716097291 */ /* 0x000fe2000f8e303f */
[----:B------:R-:W-:-:S02]  /*1e30*/  LOP3.LUT R3, R2, 0x70, RZ, 0xc0, !PT ;  /* 0x0000007002037812 */ /* 0x000fc400078ec0ff */
[----:B------:R-:W-:Y:S02]  /*1e40*/  F2FP.F16.F32.PACK_AB R32, R33, R32 ;  /* 0x000000202120723e */ /* 0x000fe400000000ff */
[----:B------:R-:W-:Y:S02]  /*1e50*/  LOP3.LUT R3, R3, 0x10, R0, 0x78, !PT ;  /* 0x0000001003037812 */ /* 0x000fe400078e7800 */
[----:B------:R-:W-:Y:S01]  /*1e60*/  F2FP.F16.F32.PACK_AB R57, R59, R58 ;  /* 0x0000003a3b39723e */ /* 0x000fe200000000ff */
[----:B------:R-:W1:Y:S02]  /*1e70*/  @!P2 SYNCS.CCTL.IV [UR7+0x28000] ;  /* 0x02800000ff00a9b1 */ /* 0x000e640008000007 */
[----:B-1----:R-:W-:Y:S01]  /*1e80*/  BAR.SYNC.DEFER_BLOCKING 0x0 ;  /* 0x0000000000007b1d */ /* 0x002fe20000010000 */
[----:B------:R-:W-:Y:S02]  /*1e90*/  LOP3.LUT R3, R4, R3, RZ, 0xfc, !PT ;  /* 0x0000000304037212 */ /* 0x000fe400078efcff */
[----:B------:R-:W-:-:S02]  /*1ea0*/  F2FP.F16.F32.PACK_AB R33, R35, R34 ;  /* 0x000000222321723e */ /* 0x000fc400000000ff */
[C---:B------:R-:W-:Y:S01]  /*1eb0*/  LOP3.LUT R2, R3.reuse, 0x20, RZ, 0x3c, !PT ;  /* 0x0000002003027812 */ /* 0x040fe200078e3cff */
[C---:B------:R-:W-:Y:S01]  /*1ec0*/  VIADD R0, R3.reuse, UR7 ;  /* 0x0000000703007c36 */ /* 0x040fe20008000000 */
[----:B------:R-:W-:Y:S02]  /*1ed0*/  LOP3.LUT R4, R3, 0x40, RZ, 0x3c, !PT ;  /* 0x0000004003047812 */ /* 0x000fe400078e3cff */
[----:B------:R-:W-:Y:S01]  /*1ee0*/  F2FP.F16.F32.PACK_AB R58, R61, R60 ;  /* 0x0000003c3d3a723e */ /* 0x000fe200000000ff */
[----:B------:R-:W-:Y:S01]  /*1ef0*/  VIADD R2, R2, UR7 ;  /* 0x0000000702027c36 */ /* 0x000fe20008000000 */
[----:B------:R-:W-:Y:S01]  /*1f00*/  F2FP.F16.F32.PACK_AB R59, R63, R62 ;  /* 0x0000003e3f3b723e */ /* 0x000fe200000000ff */
[----:B------:R-:W-:Y:S01]  /*1f10*/  VIADD R4, R4, UR7 ;  /* 0x0000000704047c36 */ /* 0x000fe20008000000 */
[----:B------:R-:W-:Y:S02]  /*1f20*/  F2FP.F16.F32.PACK_AB R64, R65, R64 ;  /* 0x000000404140723e */ /* 0x000fe400000000ff */
[----:B------:R-:W-:-:S02]  /*1f30*/  LOP3.LUT R3, R3, 0x60, RZ, 0x3c, !PT ;  /* 0x0000006003037812 */ /* 0x000fc400078e3cff */
[----:B------:R-:W-:Y:S02]  /*1f40*/  F2FP.F16.F32.PACK_AB R34, R37, R36 ;  /* 0x000000242522723e */ /* 0x000fe400000000ff */
[----:B------:R-:W-:Y:S01]  /*1f50*/  F2FP.F16.F32.PACK_AB R35, R39, R38 ;  /* 0x000000262723723e */ /* 0x000fe200000000ff */
[----:B------:R-:W-:Y:S01]  /*1f60*/  VIADD R3, R3, UR7 ;  /* 0x0000000703037c36 */ /* 0x000fe20008000000 */
[----:B------:R-:W-:Y:S02]  /*1f70*/  F2FP.F16.F32.PACK_AB R40, R41, R40 ;  /* 0x000000282928723e */ /* 0x000fe400000000ff */
[----:B------:R-:W-:Y:S01]  /*1f80*/  F2FP.F16.F32.PACK_AB R65, R67, R66 ;  /* 0x000000424341723e */ /* 0x000fe200000000ff */
[----:B------:R-:W1:Y:S01]  /*1f90*/  @!P2 SYNCS.CCTL.IV [UR7+0x28008] ;  /* 0x02800800ff00a9b1 */ /* 0x000e620008000007 */
[----:B------:R-:W-:Y:S01]  /*1fa0*/  F2FP.F16.F32.PACK_AB R41, R43, R42 ;  /* 0x0000002a2b29723e */ /* 0x000fe200000000ff */
[----:B-1----:R-:W-:Y:S01]  /*1fb0*/  STSM.16.M88.4 [R0], R24 ;  /* 0x0000001800007844 */ /* 0x002fe20000000200 */
[----:B------:R-:W-:-:S02]  /*1fc0*/  F2FP.F16.F32.PACK_AB R66, R69, R68 ;  /* 0x000000444542723e */ /* 0x000fc400000000ff */
[----:B------:R-:W-:Y:S01]  /*1fd0*/  F2FP.F16.F32.PACK_AB R67, R71, R70 ;  /* 0x000000464743723e */ /* 0x000fe200000000ff */
[----:B------:R-:W-:Y:S01]  /*1fe0*/  STSM.16.M88.4 [R0+0x2000], R56 ;  /* 0x0020003800007844 */ /* 0x000fe20000000200 */
[----:B------:R-:W-:Y:S02]  /*1ff0*/  F2FP.F16.F32.PACK_AB R72, R73, R72 ;  /* 0x000000484948723e */ /* 0x000fe400000000ff */
[----:B------:R-:W-:Y:S01]  /*2000*/  F2FP.F16.F32.PACK_AB R42, R45, R44 ;  /* 0x0000002c2d2a723e */ /* 0x000fe200000000ff */
[----:B------:R-:W-:Y:S01]  /*2010*/  STSM.16.M88.4 [R2], R32 ;  /* 0x0000002002007844 */ /* 0x000fe20000000200 */
[----:B------:R-:W-:Y:S02]  /*2020*/  F2FP.F16.F32.PACK_AB R43, R47, R46 ;  /* 0x0000002e2f2b723e */ /* 0x000fe400000000ff */
[----:B------:R-:W-:Y:S01]  /*2030*/  F2FP.F16.F32.PACK_AB R48, R49, R48 ;  /* 0x000000303130723e */ /* 0x000fe200000000ff */
[----:B------:R-:W-:Y:S01]  /*2040*/  STSM.16.M88.4 [R2+0x2000], R64 ;  /* 0x0020004002007844 */ /* 0x000fe20000000200 */
[----:B------:R-:W-:-:S02]  /*2050*/  F2FP.F16.F32.PACK_AB R73, R75, R74 ;  /* 0x0000004a4b49723e */ /* 0x000fc400000000ff */
[----:B------:R-:W-:Y:S01]  /*2060*/  F2FP.F16.F32.PACK_AB R49, R51, R50 ;  /* 0x000000323331723e */ /* 0x000fe200000000ff */
[----:B------:R-:W-:Y:S01]  /*2070*/  STSM.16.M88.4 [R4], R40 ;  /* 0x0000002804007844 */ /* 0x000fe20000000200 */
[----:B------:R-:W-:Y:S02]  /*2080*/  F2FP.F16.F32.PACK_AB R74, R77, R76 ;  /* 0x0000004c4d4a723e */ /* 0x000fe400000000ff */
[----:B------:R-:W-:Y:S02]  /*2090*/  F2FP.F16.F32.PACK_AB R75, R79, R78 ;  /* 0x0000004e4f4b723e */ /* 0x000fe400000000ff */
[----:B------:R-:W-:Y:S02]  /*20a0*/  F2FP.F16.F32.PACK_AB R80, R81, R80 ;  /* 0x000000505150723e */ /* 0x000fe400000000ff */
[----:B------:R-:W-:Y:S01]  /*20b0*/  F2FP.F16.F32.PACK_AB R50, R53, R52 ;  /* 0x000000343532723e */ /* 0x000fe200000000ff */
[----:B------:R-:W-:Y:S01]  /*20c0*/  STSM.16.M88.4 [R4+0x2000], R72 ;  /* 0x0020004804007844 */ /* 0x000fe20000000200 */
[----:B------:R-:W-:-:S02]  /*20d0*/  F2FP.F16.F32.PACK_AB R51, R55, R54 ;  /* 0x000000363733723e */ /* 0x000fc400000000ff */
[----:B------:R-:W-:Y:S02]  /*20e0*/  F2FP.F16.F32.PACK_AB R81, R83, R82 ;  /* 0x000000525351723e */ /* 0x000fe400000000ff */
[----:B------:R-:W-:Y:S01]  /*20f0*/  F2FP.F16.F32.PACK_AB R82, R85, R84 ;  /* 0x000000545552723e */ /* 0x000fe200000000ff */
[----:B------:R-:W-:Y:S01]  /*2100*/  STSM.16.M88.4 [R3], R48 ;  /* 0x0000003003007844 */ /* 0x000fe20000000200 */
[----:B------:R-:W-:Y:S02]  /*2110*/  F2FP.F16.F32.PACK_AB R83, R87, R86 ;  /* 0x000000565753723e */ /* 0x000fe400000000ff */
[----:B------:R-:W-:-:S03]  /*2120*/  ISETP.LT.U32.AND P0, PT, R6, 0x80, P0 ;  /* 0x000000800600780c */ /* 0x000fc60000701070 */
[----:B------:R-:W-:Y:S01]  /*2130*/  STSM.16.M88.4 [R3+0x2000], R80 ;  /* 0x0020005003007844 */ /* 0x000fe20000000200 */
[----:B------:R1:W-:Y:S06]  /*2140*/  MEMBAR.ALL.CTA ;  /* 0x0000000000007992 */ /* 0x0003ec0000008000 */
[----:B-1----:R-:W1:Y:S03]  /*2150*/  FENCE.VIEW.ASYNC.S ;  /* 0x00000000000073c6 */ /* 0x002e660000000000 */
[----:B-1----:R-:W-:Y:S01]  /*2160*/  VOTEU.ANY UP0, P0 ;  /* 0x00000000003f7886 */ /* 0x002fe20000000100 */
[----:B------:R-:W-:-:S04]  /*2170*/  VOTEU.ANY UP1, P0 ;  /* 0x00000000003f7886 */ /* 0x000fc80000020100 */
[----:B------:R-:W-:Y:S01]  /*2180*/  @UP0 UMOV UR4, UR20 ;  /* 0x0000001400040c82 */ /* 0x000fe20008000000 */
[----:B------:R-:W-:Y:S01]  /*2190*/  @UP0 UMOV UR5, UR21 ;  /* 0x0000001500050c82 */ /* 0x000fe20008000000 */
[----:B------:R-:W-:Y:S06]  /*21a0*/  BAR.SYNC.DEFER_BLOCKING 0x0 ;  /* 0x0000000000007b1d */ /* 0x000fec0000010000 */
[----:B------:R1:W-:Y:S01]  /*21b0*/  @UP1 UTMASTG.2D [UR8], [UR4] ;  /* 0x00000008040013b5 */ /* 0x0003e20008008000 */
[----:B------:R0:W-:Y:S01]  /*21c0*/  UTMACMDFLUSH ;  /* 0x00000000000079b7 */ /* 0x0001e20000000000 */
[----:B------:R-:W-:-:S04]  /*21d0*/  DEPBAR.LE SB0, 0x0 ;  /* 0x000080000000791a */ /* 0x000fc80000000000 */
[----:B------:R-:W-:Y:S06]  /*21e0*/  BAR.SYNC.DEFER_BLOCKING 0x0 ;  /* 0x0000000000007b1d */ /* 0x000fec0000010000 */
[----:B-1----:R-:W-:Y:S05]  /*21f0*/  EXIT ;  /* 0x000000000000794d */ /* 0x002fea0003800000 */
.L_x_48:
[----:B------:R-:W1:Y:S02]  /*2200*/  SYNCS.PHASECHK.TRANS64.TRYWAIT P0, [UR29+0x28000], R2 ;  /* 0x02800002ff0075a7 */ /* 0x000e64000800015d */
[----:B-1----:R-:W-:Y:S05]  /*2210*/  @!P0 BRA `(.L_x_48) ;  /* 0xfffffffc00f88947 */ /* 0x002fea000383ffff */
[----:B------:R-:W-:Y:S05]  /*2220*/  BRA `(.L_x_50) ;  /* 0xfffffff800047947 */ /* 0x000fea000383ffff */
.L_x_51:
[----:B------:R-:W-:-:S00]  /*2230*/  BRA `(.L_x_51) ;  /* 0xfffffffc00fc7947 */ /* 0x000fc0000383ffff */
[----:B------:R-:W-:-:S00]  /*2240*/  NOP ;  /* 0x0000000000007918 */ /* 0x000fc00000000000 */
        /* <DEDUP_REMOVED lines=11> */
.L_x_52:


//--------------------- .nv.shared.gluon_wgmma    --------------------------
	.section	.nv.shared.gluon_wgmma,"aw",@nobits
	.sectionflags	@""
	.align	16
	.zero		1024


//--------------------- .nv.shared.reserved.0     --------------------------
	.section	.nv.shared.reserved.0,"aw",@nobits
	.weak		__nv_reservedSMEM_offset_0_alias
	.size		__nv_reservedSMEM_offset_0_alias, 0, 0
	.other		__nv_reservedSMEM_offset_0_alias,@"STO_CUDA_RESERVED_SHARED STV_DEFAULT"
__nv_reservedSMEM_offset_0_alias:
	.zero		0


//--------------------- .nv.constant0.gluon_wgmma --------------------------
	.section	.nv.constant0.gluon_wgmma,"a",@progbits
	.sectionflags	@""
	.align	4
.nv.constant0.gluon_wgmma:
	.zero		608


//--------------------- SYMBOLS --------------------------

	.type		.nv.reservedSmem.offset0,@object
	.size		.nv.reservedSmem.offset0,0x4
